//
// Generated by NVIDIA NVVM Compiler
//
// Compiler Build ID: CL-36424714
// Cuda compilation tools, release 13.0, V13.0.88
// Based on NVVM 20.0.0
//

.version 9.0
.target sm_100
.address_size 64

	// .globl	_ZN3GPU10copyToRealEPdP7double2i
.func  (.param .align 16 .b8 func_retval0[16]) __internal_trig_reduction_slowpathd
(
	.param .b64 __internal_trig_reduction_slowpathd_param_0
)
;
.global .align 8 .b8 __cudart_i2opi_d[144] = {8, 93, 141, 31, 177, 95, 251, 107, 234, 146, 82, 138, 247, 57, 7, 61, 123, 241, 229, 235, 199, 186, 39, 117, 45, 234, 95, 158, 102, 63, 70, 79, 183, 9, 203, 39, 207, 126, 54, 109, 31, 109, 10, 90, 139, 17, 47, 239, 15, 152, 5, 222, 255, 151, 248, 31, 59, 40, 249, 189, 139, 95, 132, 156, 244, 57, 83, 131, 57, 214, 145, 57, 65, 126, 95, 180, 38, 112, 156, 233, 132, 68, 187, 46, 245, 53, 130, 232, 62, 167, 41, 177, 28, 235, 29, 254, 28, 146, 209, 9, 234, 46, 73, 6, 224, 210, 77, 66, 58, 110, 36, 183, 97, 197, 187, 222, 171, 99, 81, 254, 65, 144, 67, 60, 153, 149, 98, 219, 192, 221, 52, 245, 209, 87, 39, 252, 41, 21, 68, 78, 110, 131, 249, 162};
.global .align 16 .b8 __cudart_sin_cos_coeffs[128] = {70, 210, 176, 44, 241, 229, 90, 190, 146, 227, 172, 105, 227, 29, 199, 62, 161, 98, 219, 25, 160, 1, 42, 191, 24, 8, 17, 17, 17, 17, 129, 63, 84, 85, 85, 85, 85, 85, 197, 191, 0, 0, 0, 0, 0, 0, 0, 0, 0, 0, 0, 0, 0, 0, 0, 0, 100, 129, 253, 32, 131, 255, 168, 189, 40, 133, 239, 193, 167, 238, 33, 62, 217, 230, 6, 142, 79, 126, 146, 190, 233, 188, 221, 25, 160, 1, 250, 62, 71, 93, 193, 22, 108, 193, 86, 191, 81, 85, 85, 85, 85, 85, 165, 63, 0, 0, 0, 0, 0, 0, 224, 191, 0, 0, 0, 0, 0, 0, 240, 63};

.visible .entry _ZN3GPU10copyToRealEPdP7double2i(
	.param .u64 .ptr .align 1 _ZN3GPU10copyToRealEPdP7double2i_param_0,
	.param .u64 .ptr .align 1 _ZN3GPU10copyToRealEPdP7double2i_param_1,
	.param .u32 _ZN3GPU10copyToRealEPdP7double2i_param_2
)
{
	.reg .pred 	%p<3>;
	.reg .b32 	%r<11>;
	.reg .b64 	%rd<9>;
	.reg .b64 	%fd<3>;

	ld.param.u64 	%rd3, [_ZN3GPU10copyToRealEPdP7double2i_param_0];
	ld.param.u64 	%rd4, [_ZN3GPU10copyToRealEPdP7double2i_param_1];
	ld.param.u32 	%r6, [_ZN3GPU10copyToRealEPdP7double2i_param_2];
	mov.u32 	%r7, %ctaid.x;
	mov.u32 	%r1, %ntid.x;
	mov.u32 	%r8, %tid.x;
	mad.lo.s32 	%r10, %r7, %r1, %r8;
	setp.ge.s32 	%p1, %r10, %r6;
	@%p1 bra 	$L__BB0_3;
	mov.u32 	%r9, %nctaid.x;
	mul.lo.s32 	%r3, %r1, %r9;
	cvta.to.global.u64 	%rd1, %rd3;
	cvta.to.global.u64 	%rd2, %rd4;
$L__BB0_2:
	mul.wide.s32 	%rd5, %r10, 8;
	add.s64 	%rd6, %rd1, %rd5;
	ld.global.f64 	%fd1, [%rd6];
	mul.wide.s32 	%rd7, %r10, 16;
	add.s64 	%rd8, %rd2, %rd7;
	mov.f64 	%fd2, 0d0000000000000000;
	st.global.v2.f64 	[%rd8], {%fd1, %fd2};
	add.s32 	%r10, %r10, %r3;
	setp.lt.s32 	%p2, %r10, %r6;
	@%p2 bra 	$L__BB0_2;
$L__BB0_3:
	ret;

}
	// .globl	_ZN3GPU12copyToDoubleEPdP7double2i
.visible .entry _ZN3GPU12copyToDoubleEPdP7double2i(
	.param .u64 .ptr .align 1 _ZN3GPU12copyToDoubleEPdP7double2i_param_0,
	.param .u64 .ptr .align 1 _ZN3GPU12copyToDoubleEPdP7double2i_param_1,
	.param .u32 _ZN3GPU12copyToDoubleEPdP7double2i_param_2
)
{
	.reg .pred 	%p<3>;
	.reg .b32 	%r<11>;
	.reg .b64 	%rd<9>;
	.reg .b64 	%fd<2>;

	ld.param.u64 	%rd3, [_ZN3GPU12copyToDoubleEPdP7double2i_param_0];
	ld.param.u64 	%rd4, [_ZN3GPU12copyToDoubleEPdP7double2i_param_1];
	ld.param.u32 	%r6, [_ZN3GPU12copyToDoubleEPdP7double2i_param_2];
	mov.u32 	%r7, %ctaid.x;
	mov.u32 	%r1, %ntid.x;
	mov.u32 	%r8, %tid.x;
	mad.lo.s32 	%r10, %r7, %r1, %r8;
	setp.ge.s32 	%p1, %r10, %r6;
	@%p1 bra 	$L__BB1_3;
	mov.u32 	%r9, %nctaid.x;
	mul.lo.s32 	%r3, %r1, %r9;
	cvta.to.global.u64 	%rd1, %rd4;
	cvta.to.global.u64 	%rd2, %rd3;
$L__BB1_2:
	mul.wide.s32 	%rd5, %r10, 16;
	add.s64 	%rd6, %rd1, %rd5;
	ld.global.f64 	%fd1, [%rd6];
	mul.wide.s32 	%rd7, %r10, 8;
	add.s64 	%rd8, %rd2, %rd7;
	st.global.f64 	[%rd8], %fd1;
	add.s32 	%r10, %r10, %r3;
	setp.lt.s32 	%p2, %r10, %r6;
	@%p2 bra 	$L__BB1_2;
$L__BB1_3:
	ret;

}
	// .globl	_ZN3GPU3revEP7double2Pii
.visible .entry _ZN3GPU3revEP7double2Pii(
	.param .u64 .ptr .align 1 _ZN3GPU3revEP7double2Pii_param_0,
	.param .u64 .ptr .align 1 _ZN3GPU3revEP7double2Pii_param_1,
	.param .u32 _ZN3GPU3revEP7double2Pii_param_2
)
{
	.reg .pred 	%p<4>;
	.reg .b32 	%r<13>;
	.reg .b64 	%rd<13>;
	.reg .b64 	%fd<5>;

	ld.param.u64 	%rd4, [_ZN3GPU3revEP7double2Pii_param_0];
	ld.param.u64 	%rd5, [_ZN3GPU3revEP7double2Pii_param_1];
	ld.param.u32 	%r7, [_ZN3GPU3revEP7double2Pii_param_2];
	mov.u32 	%r8, %ctaid.x;
	mov.u32 	%r1, %ntid.x;
	mov.u32 	%r9, %tid.x;
	mad.lo.s32 	%r12, %r8, %r1, %r9;
	setp.ge.s32 	%p1, %r12, %r7;
	@%p1 bra 	$L__BB2_5;
	cvta.to.global.u64 	%rd1, %rd4;
	mov.u32 	%r10, %nctaid.x;
	mul.lo.s32 	%r3, %r1, %r10;
	cvta.to.global.u64 	%rd2, %rd5;
$L__BB2_2:
	mul.wide.s32 	%rd6, %r12, 4;
	add.s64 	%rd3, %rd2, %rd6;
	ld.global.u32 	%r5, [%rd3];
	setp.le.s32 	%p2, %r5, %r12;
	@%p2 bra 	$L__BB2_4;
	mul.wide.s32 	%rd7, %r12, 16;
	add.s64 	%rd8, %rd1, %rd7;
	ld.global.v2.f64 	{%fd1, %fd2}, [%rd8];
	mul.wide.s32 	%rd9, %r5, 16;
	add.s64 	%rd10, %rd1, %rd9;
	ld.global.v2.f64 	{%fd3, %fd4}, [%rd10];
	st.global.v2.f64 	[%rd8], {%fd3, %fd4};
	ld.global.u32 	%r11, [%rd3];
	mul.wide.s32 	%rd11, %r11, 16;
	add.s64 	%rd12, %rd1, %rd11;
	st.global.v2.f64 	[%rd12], {%fd1, %fd2};
$L__BB2_4:
	add.s32 	%r12, %r12, %r3;
	setp.lt.s32 	%p3, %r12, %r7;
	@%p3 bra 	$L__BB2_2;
$L__BB2_5:
	ret;

}
	// .globl	_ZN3GPU6init_wEP7double2ii
.visible .entry _ZN3GPU6init_wEP7double2ii(
	.param .u64 .ptr .align 1 _ZN3GPU6init_wEP7double2ii_param_0,
	.param .u32 _ZN3GPU6init_wEP7double2ii_param_1,
	.param .u32 _ZN3GPU6init_wEP7double2ii_param_2
)
{
	.reg .pred 	%p<11>;
	.reg .b32 	%r<33>;
	.reg .b64 	%rd<13>;
	.reg .b64 	%fd<72>;

	ld.param.u64 	%rd2, [_ZN3GPU6init_wEP7double2ii_param_0];
	ld.param.u32 	%r14, [_ZN3GPU6init_wEP7double2ii_param_1];
	ld.param.u32 	%r15, [_ZN3GPU6init_wEP7double2ii_param_2];
	mov.u32 	%r16, %ctaid.x;
	mov.u32 	%r1, %ntid.x;
	mov.u32 	%r17, %tid.x;
	mad.lo.s32 	%r29, %r16, %r1, %r17;
	setp.ge.s32 	%p1, %r29, %r14;
	@%p1 bra 	$L__BB3_12;
	cvt.rn.f64.s32 	%fd1, %r14;
	cvt.rn.f64.s32 	%fd2, %r15;
	mov.u32 	%r18, %nctaid.x;
	mul.lo.s32 	%r3, %r1, %r18;
	cvta.to.global.u64 	%rd1, %rd2;
	mov.u64 	%rd5, __cudart_sin_cos_coeffs;
$L__BB3_2:
	cvt.rn.f64.s32 	%fd15, %r29;
	mul.f64 	%fd16, %fd15, 0d400921FB54442D18;
	div.rn.f64 	%fd3, %fd16, %fd1;
	abs.f64 	%fd4, %fd3;
	setp.neu.f64 	%p2, %fd4, 0d7FF0000000000000;
	@%p2 bra 	$L__BB3_4;
	mov.f64 	%fd22, 0d0000000000000000;
	mul.rn.f64 	%fd70, %fd3, %fd22;
	mov.b32 	%r31, 1;
	bra.uni 	$L__BB3_7;
$L__BB3_4:
	mul.f64 	%fd17, %fd3, 0d3FE45F306DC9C883;
	cvt.rni.s32.f64 	%r30, %fd17;
	cvt.rn.f64.s32 	%fd18, %r30;
	fma.rn.f64 	%fd19, %fd18, 0dBFF921FB54442D18, %fd3;
	fma.rn.f64 	%fd20, %fd18, 0dBC91A62633145C00, %fd19;
	fma.rn.f64 	%fd70, %fd18, 0dB97B839A252049C0, %fd20;
	setp.ltu.f64 	%p3, %fd4, 0d41E0000000000000;
	@%p3 bra 	$L__BB3_6;
	{ // callseq 0, 0
	.param .b64 param0;
	st.param.f64 	[param0], %fd3;
	.param .align 16 .b8 retval0[16];
	call.uni (retval0), 
	__internal_trig_reduction_slowpathd, 
	(
	param0
	);
	ld.param.f64 	%fd70, [retval0];
	ld.param.b32 	%r30, [retval0+8];
	} // callseq 0
$L__BB3_6:
	add.s32 	%r31, %r30, 1;
$L__BB3_7:
	setp.neu.f64 	%p4, %fd4, 0d7FF0000000000000;
	shl.b32 	%r21, %r31, 6;
	cvt.u64.u32 	%rd3, %r21;
	and.b64  	%rd4, %rd3, 64;
	add.s64 	%rd6, %rd5, %rd4;
	mul.rn.f64 	%fd23, %fd70, %fd70;
	and.b32  	%r22, %r31, 1;
	setp.eq.b32 	%p5, %r22, 1;
	selp.f64 	%fd24, 0dBDA8FF8320FD8164, 0d3DE5DB65F9785EBA, %p5;
	ld.global.nc.v2.f64 	{%fd25, %fd26}, [%rd6];
	fma.rn.f64 	%fd27, %fd24, %fd23, %fd25;
	fma.rn.f64 	%fd28, %fd27, %fd23, %fd26;
	ld.global.nc.v2.f64 	{%fd29, %fd30}, [%rd6+16];
	fma.rn.f64 	%fd31, %fd28, %fd23, %fd29;
	fma.rn.f64 	%fd32, %fd31, %fd23, %fd30;
	ld.global.nc.v2.f64 	{%fd33, %fd34}, [%rd6+32];
	fma.rn.f64 	%fd35, %fd32, %fd23, %fd33;
	fma.rn.f64 	%fd36, %fd35, %fd23, %fd34;
	fma.rn.f64 	%fd37, %fd36, %fd70, %fd70;
	fma.rn.f64 	%fd38, %fd36, %fd23, 0d3FF0000000000000;
	selp.f64 	%fd39, %fd38, %fd37, %p5;
	and.b32  	%r23, %r31, 2;
	setp.eq.s32 	%p6, %r23, 0;
	mov.f64 	%fd40, 0d0000000000000000;
	sub.f64 	%fd41, %fd40, %fd39;
	selp.f64 	%fd10, %fd39, %fd41, %p6;
	@%p4 bra 	$L__BB3_9;
	mov.f64 	%fd47, 0d0000000000000000;
	mul.rn.f64 	%fd71, %fd3, %fd47;
	mov.b32 	%r32, 0;
	bra.uni 	$L__BB3_11;
$L__BB3_9:
	mul.f64 	%fd42, %fd3, 0d3FE45F306DC9C883;
	cvt.rni.s32.f64 	%r32, %fd42;
	cvt.rn.f64.s32 	%fd43, %r32;
	fma.rn.f64 	%fd44, %fd43, 0dBFF921FB54442D18, %fd3;
	fma.rn.f64 	%fd45, %fd43, 0dBC91A62633145C00, %fd44;
	fma.rn.f64 	%fd71, %fd43, 0dB97B839A252049C0, %fd45;
	setp.ltu.f64 	%p7, %fd4, 0d41E0000000000000;
	@%p7 bra 	$L__BB3_11;
	{ // callseq 1, 0
	.param .b64 param0;
	st.param.f64 	[param0], %fd3;
	.param .align 16 .b8 retval0[16];
	call.uni (retval0), 
	__internal_trig_reduction_slowpathd, 
	(
	param0
	);
	ld.param.f64 	%fd71, [retval0];
	ld.param.b32 	%r32, [retval0+8];
	} // callseq 1
$L__BB3_11:
	shl.b32 	%r26, %r32, 6;
	cvt.u64.u32 	%rd7, %r26;
	and.b64  	%rd8, %rd7, 64;
	add.s64 	%rd10, %rd5, %rd8;
	mul.rn.f64 	%fd48, %fd71, %fd71;
	and.b32  	%r27, %r32, 1;
	setp.eq.b32 	%p8, %r27, 1;
	selp.f64 	%fd49, 0dBDA8FF8320FD8164, 0d3DE5DB65F9785EBA, %p8;
	ld.global.nc.v2.f64 	{%fd50, %fd51}, [%rd10];
	fma.rn.f64 	%fd52, %fd49, %fd48, %fd50;
	fma.rn.f64 	%fd53, %fd52, %fd48, %fd51;
	ld.global.nc.v2.f64 	{%fd54, %fd55}, [%rd10+16];
	fma.rn.f64 	%fd56, %fd53, %fd48, %fd54;
	fma.rn.f64 	%fd57, %fd56, %fd48, %fd55;
	ld.global.nc.v2.f64 	{%fd58, %fd59}, [%rd10+32];
	fma.rn.f64 	%fd60, %fd57, %fd48, %fd58;
	fma.rn.f64 	%fd61, %fd60, %fd48, %fd59;
	fma.rn.f64 	%fd62, %fd61, %fd71, %fd71;
	fma.rn.f64 	%fd63, %fd61, %fd48, 0d3FF0000000000000;
	selp.f64 	%fd64, %fd63, %fd62, %p8;
	and.b32  	%r28, %r32, 2;
	setp.eq.s32 	%p9, %r28, 0;
	mov.f64 	%fd65, 0d0000000000000000;
	sub.f64 	%fd66, %fd65, %fd64;
	selp.f64 	%fd67, %fd64, %fd66, %p9;
	mul.f64 	%fd68, %fd67, %fd2;
	mul.wide.s32 	%rd11, %r29, 16;
	add.s64 	%rd12, %rd1, %rd11;
	st.global.v2.f64 	[%rd12], {%fd10, %fd68};
	add.s32 	%r29, %r29, %r3;
	setp.lt.s32 	%p10, %r29, %r14;
	@%p10 bra 	$L__BB3_2;
$L__BB3_12:
	ret;

}
	// .globl	_ZN3GPU3fftEP7double2iiiS1_
.visible .entry _ZN3GPU3fftEP7double2iiiS1_(
	.param .u64 .ptr .align 1 _ZN3GPU3fftEP7double2iiiS1__param_0,
	.param .u32 _ZN3GPU3fftEP7double2iiiS1__param_1,
	.param .u32 _ZN3GPU3fftEP7double2iiiS1__param_2,
	.param .u32 _ZN3GPU3fftEP7double2iiiS1__param_3,
	.param .u64 .ptr .align 1 _ZN3GPU3fftEP7double2iiiS1__param_4
)
{
	.reg .pred 	%p<3>;
	.reg .b32 	%r<20>;
	.reg .b64 	%rd<12>;
	.reg .b64 	%fd<16>;

	ld.param.u32 	%r9, [_ZN3GPU3fftEP7double2iiiS1__param_1];
	ld.param.u32 	%r10, [_ZN3GPU3fftEP7double2iiiS1__param_2];
	ld.param.u32 	%r11, [_ZN3GPU3fftEP7double2iiiS1__param_3];
	ld.param.u64 	%rd3, [_ZN3GPU3fftEP7double2iiiS1__param_4];
	mov.u32 	%r12, %ctaid.x;
	mov.u32 	%r1, %ntid.x;
	mov.u32 	%r13, %tid.x;
	mad.lo.s32 	%r19, %r12, %r1, %r13;
	shr.s32 	%r3, %r11, 1;
	setp.ge.s32 	%p1, %r19, %r3;
	@%p1 bra 	$L__BB4_3;
	add.s32 	%r4, %r9, -1;
	add.s32 	%r5, %r10, 1;
	mov.u32 	%r14, %nctaid.x;
	mul.lo.s32 	%r6, %r1, %r14;
	cvta.to.global.u64 	%rd1, %rd3;
	mul.wide.s32 	%rd7, %r9, 16;
$L__BB4_2:
	ld.param.u64 	%rd11, [_ZN3GPU3fftEP7double2iiiS1__param_0];
	and.b32  	%r15, %r19, %r4;
	shr.s32 	%r16, %r19, %r10;
	shl.b32 	%r17, %r16, %r5;
	or.b32  	%r18, %r17, %r15;
	cvta.to.global.u64 	%rd4, %rd11;
	mul.wide.s32 	%rd5, %r18, 16;
	add.s64 	%rd6, %rd4, %rd5;
	ld.global.v2.f64 	{%fd1, %fd2}, [%rd6];
	add.s64 	%rd8, %rd6, %rd7;
	ld.global.v2.f64 	{%fd3, %fd4}, [%rd8];
	mul.wide.s32 	%rd9, %r15, 16;
	add.s64 	%rd10, %rd1, %rd9;
	ld.global.v2.f64 	{%fd5, %fd6}, [%rd10];
	mul.f64 	%fd7, %fd3, %fd5;
	mul.f64 	%fd8, %fd4, %fd6;
	sub.f64 	%fd9, %fd7, %fd8;
	mul.f64 	%fd10, %fd3, %fd6;
	fma.rn.f64 	%fd11, %fd4, %fd5, %fd10;
	add.f64 	%fd12, %fd1, %fd9;
	add.f64 	%fd13, %fd2, %fd11;
	st.global.v2.f64 	[%rd6], {%fd12, %fd13};
	sub.f64 	%fd14, %fd1, %fd9;
	sub.f64 	%fd15, %fd2, %fd11;
	st.global.v2.f64 	[%rd8], {%fd14, %fd15};
	add.s32 	%r19, %r19, %r6;
	setp.lt.s32 	%p2, %r19, %r3;
	@%p2 bra 	$L__BB4_2;
$L__BB4_3:
	ret;

}
.func  (.param .align 16 .b8 func_retval0[16]) __internal_trig_reduction_slowpathd(
	.param .b64 __internal_trig_reduction_slowpathd_param_0
)
{
	.local .align 8 .b8 	__local_depot5[40];
	.reg .b64 	%SP;
	.reg .b64 	%SPL;
	.reg .pred 	%p<10>;
	.reg .b32 	%r<47>;
	.reg .b64 	%rd<74>;
	.reg .b64 	%fd<5>;

	mov.u64 	%SPL, __local_depot5;
	ld.param.f64 	%fd4, [__internal_trig_reduction_slowpathd_param_0];
	add.u64 	%rd1, %SPL, 0;
	{
	.reg .b32 %temp; 
	mov.b64 	{%temp, %r1}, %fd4;
	}
	shr.u32 	%r2, %r1, 20;
	and.b32  	%r3, %r2, 2047;
	setp.eq.s32 	%p1, %r3, 2047;
	mov.b32 	%r46, 0;
	@%p1 bra 	$L__BB5_9;
	add.s32 	%r20, %r3, -1024;
	mov.b64 	%rd20, %fd4;
	shl.b64 	%rd2, %rd20, 11;
	shr.u32 	%r4, %r20, 6;
	sub.s32 	%r45, 15, %r4;
	sub.s32 	%r21, 19, %r4;
	setp.lt.u32 	%p2, %r20, 128;
	selp.b32 	%r6, 18, %r21, %p2;
	setp.ge.s32 	%p3, %r45, %r6;
	mov.b64 	%rd70, 0;
	@%p3 bra 	$L__BB5_4;
	add.s32 	%r23, %r6, %r4;
	neg.s32 	%r43, %r23;
	or.b64  	%rd3, %rd2, -9223372036854775808;
	mov.b64 	%rd70, 0;
	mov.b32 	%r42, 0;
	mov.u64 	%rd25, __cudart_i2opi_d;
	mov.u32 	%r44, %r45;
$L__BB5_3:
	.pragma "nounroll";
	mul.wide.s32 	%rd22, %r42, 8;
	add.s64 	%rd23, %rd1, %rd22;
	mul.wide.s32 	%rd24, %r44, 8;
	add.s64 	%rd26, %rd25, %rd24;
	ld.global.nc.u64 	%rd27, [%rd26];
	{
	.reg .u32 %r0, %r1, %r2, %r3, %alo, %ahi, %blo, %bhi, %clo, %chi;
	mov.b64 	{%alo,%ahi}, %rd27;
	mov.b64 	{%blo,%bhi}, %rd3;
	mov.b64 	{%clo,%chi}, %rd70;
	mad.lo.cc.u32 	%r0, %alo, %blo, %clo;
	madc.hi.cc.u32 	%r1, %alo, %blo, %chi;
	madc.hi.u32 	%r2, %alo, %bhi, 0;
	mad.lo.cc.u32 	%r1, %alo, %bhi, %r1;
	madc.hi.cc.u32 	%r2, %ahi, %blo, %r2;
	madc.hi.u32 	%r3, %ahi, %bhi, 0;
	mad.lo.cc.u32 	%r1, %ahi, %blo, %r1;
	madc.lo.cc.u32 	%r2, %ahi, %bhi, %r2;
	addc.u32 	%r3, %r3, 0;
	mov.b64 	%rd28, {%r0,%r1};
	mov.b64 	%rd70, {%r2,%r3};
	}
	st.local.u64 	[%rd23], %rd28;
	add.s32 	%r44, %r44, 1;
	add.s32 	%r43, %r43, 1;
	add.s32 	%r42, %r42, 1;
	setp.ne.s32 	%p4, %r43, -15;
	mov.u32 	%r45, %r6;
	@%p4 bra 	$L__BB5_3;
$L__BB5_4:
	cvt.s64.s32 	%rd29, %r45;
	cvt.u64.u32 	%rd30, %r4;
	add.s64 	%rd31, %rd30, %rd29;
	shl.b64 	%rd32, %rd31, 3;
	add.s64 	%rd33, %rd1, %rd32;
	st.local.u64 	[%rd33+-120], %rd70;
	and.b32  	%r15, %r2, 63;
	ld.local.u64 	%rd72, [%rd1+16];
	ld.local.u64 	%rd71, [%rd1+24];
	setp.eq.s32 	%p5, %r15, 0;
	@%p5 bra 	$L__BB5_6;
	shl.b64 	%rd34, %rd71, %r15;
	shr.u64 	%rd35, %rd72, 1;
	xor.b32  	%r24, %r15, 63;
	shr.u64 	%rd36, %rd35, %r24;
	or.b64  	%rd71, %rd34, %rd36;
	ld.local.u64 	%rd37, [%rd1+8];
	shl.b64 	%rd38, %rd72, %r15;
	shr.u64 	%rd39, %rd37, 1;
	shr.u64 	%rd40, %rd39, %r24;
	or.b64  	%rd72, %rd38, %rd40;
$L__BB5_6:
	and.b32  	%r25, %r1, -2147483648;
	shr.u64 	%rd41, %rd71, 62;
	cvt.u32.u64 	%r26, %rd41;
	mov.b64 	{%r27, %r28}, %rd71;
	mov.b64 	{%r29, %r30}, %rd72;
	shf.l.wrap.b32 	%r31, %r30, %r27, 2;
	shf.l.wrap.b32 	%r32, %r27, %r28, 2;
	mov.b64 	%rd42, {%r31, %r32};
	shl.b64 	%rd43, %rd72, 2;
	shr.u64 	%rd44, %rd42, 63;
	cvt.u32.u64 	%r33, %rd44;
	add.s32 	%r34, %r33, %r26;
	setp.eq.s32 	%p6, %r25, 0;
	neg.s32 	%r35, %r34;
	selp.b32 	%r46, %r34, %r35, %p6;
	setp.gt.s64 	%p7, %rd42, -1;
	mov.b64 	%rd45, 0;
	{
	.reg .u32 %r0, %r1, %r2, %r3, %a0, %a1, %a2, %a3, %b0, %b1, %b2, %b3;
	mov.b64 	{%a0,%a1}, %rd45;
	mov.b64 	{%a2,%a3}, %rd45;
	mov.b64 	{%b0,%b1}, %rd43;
	mov.b64 	{%b2,%b3}, %rd42;
	sub.cc.u32 	%r0, %a0, %b0;
	subc.cc.u32 	%r1, %a1, %b1;
	subc.cc.u32 	%r2, %a2, %b2;
	subc.u32 	%r3, %a3, %b3;
	mov.b64 	%rd46, {%r0,%r1};
	mov.b64 	%rd47, {%r2,%r3};
	}
	xor.b32  	%r36, %r25, -2147483648;
	selp.b64 	%rd73, %rd42, %rd47, %p7;
	selp.b64 	%rd14, %rd43, %rd46, %p7;
	selp.b32 	%r17, %r25, %r36, %p7;
	clz.b64 	%r37, %rd73;
	cvt.u64.u32 	%rd15, %r37;
	setp.eq.s32 	%p8, %r37, 0;
	@%p8 bra 	$L__BB5_8;
	cvt.u32.u64 	%r38, %rd15;
	and.b32  	%r39, %r38, 63;
	shl.b64 	%rd48, %rd73, %r39;
	shr.u64 	%rd49, %rd14, 1;
	not.b32 	%r40, %r38;
	and.b32  	%r41, %r40, 63;
	shr.u64 	%rd50, %rd49, %r41;
	or.b64  	%rd73, %rd48, %rd50;
$L__BB5_8:
	mov.b64 	%rd51, -3958705157555305931;
	{
	.reg .u32 %r0, %r1, %r2, %r3, %alo, %ahi, %blo, %bhi;
	mov.b64 	{%alo,%ahi}, %rd73;
	mov.b64 	{%blo,%bhi}, %rd51;
	mul.lo.u32 	%r0, %alo, %blo;
	mul.hi.u32 	%r1, %alo, %blo;
	mad.lo.cc.u32 	%r1, %alo, %bhi, %r1;
	madc.hi.u32 	%r2, %alo, %bhi, 0;
	mad.lo.cc.u32 	%r1, %ahi, %blo, %r1;
	madc.hi.cc.u32 	%r2, %ahi, %blo, %r2;
	madc.hi.u32 	%r3, %ahi, %bhi, 0;
	mad.lo.cc.u32 	%r2, %ahi, %bhi, %r2;
	addc.u32 	%r3, %r3, 0;
	mov.b64 	%rd52, {%r0,%r1};
	mov.b64 	%rd53, {%r2,%r3};
	}
	setp.gt.s64 	%p9, %rd53, 0;
	{
	.reg .u32 %r0, %r1, %r2, %r3, %a0, %a1, %a2, %a3, %b0, %b1, %b2, %b3;
	mov.b64 	{%a0,%a1}, %rd52;
	mov.b64 	{%a2,%a3}, %rd53;
	mov.b64 	{%b0,%b1}, %rd52;
	mov.b64 	{%b2,%b3}, %rd53;
	add.cc.u32 	%r0, %a0, %b0;
	addc.cc.u32 	%r1, %a1, %b1;
	addc.cc.u32 	%r2, %a2, %b2;
	addc.u32 	%r3, %a3, %b3;
	mov.b64 	%rd54, {%r0,%r1};
	mov.b64 	%rd55, {%r2,%r3};
	}
	selp.b64 	%rd56, %rd55, %rd53, %p9;
	selp.s64 	%rd57, -1, 0, %p9;
	sub.s64 	%rd58, %rd57, %rd15;
	cvt.u64.u32 	%rd59, %r17;
	shl.b64 	%rd60, %rd59, 32;
	add.s64 	%rd61, %rd56, 1;
	shr.u64 	%rd62, %rd61, 10;
	add.s64 	%rd63, %rd62, 1;
	shr.u64 	%rd64, %rd63, 1;
	shl.b64 	%rd65, %rd58, 52;
	add.s64 	%rd66, %rd65, %rd64;
	add.s64 	%rd67, %rd66, 4602678819172646912;
	or.b64  	%rd68, %rd67, %rd60;
	mov.b64 	%fd4, %rd68;
$L__BB5_9:
	st.param.f64 	[func_retval0], %fd4;
	st.param.b32 	[func_retval0+8], %r46;
	ret;

}


// ===== COMPILED SASS (sm_100) =====

	.target	sm_100

	.elftype	@"ET_EXEC"


//--------------------- .note.nv.tkinfo           --------------------------
	.section	.note.nv.tkinfo,"",@"SHT_NOTE"
	.sectionflags	@"SHF_NOTE_NV_TKINFO"
	.tkinfo
        /*0018*/ 	.word	0x00000002
        /*0030*/ 	.string	""
        /*0030*/ 	.string	"ptxas"
        /*0030*/ 	.string	"Cuda compilation tools, release 13.0, V13.0.88"
        /*0030*/ 	.string	"Build cuda_13.0.r13.0/compiler.36424714_0"
        /*0030*/ 	.string	"-arch sm_100 -m 64 "



//--------------------- .note.nv.cuinfo           --------------------------
	.section	.note.nv.cuinfo,"",@"SHT_NOTE"
	.sectionflags	@"SHF_NOTE_NV_CUINFO"
        /*0018*/ 	.short	0x0002
        /*001a*/ 	.short	0x0064
        /*001c*/ 	.short	0x0082
	.zero		2


//--------------------- .nv.info                  --------------------------
	.section	.nv.info,"",@"SHT_CUDA_INFO"
	.align	4


	//----- nvinfo : EIATTR_REGCOUNT
	.align		4
        /*0000*/ 	.byte	0x04, 0x2f
        /*0002*/ 	.short	(.L_3 - .L_2)
	.align		4
.L_2:
        /*0004*/ 	.word	index@(_ZN3GPU10copyToRealEPdP7double2i)
        /*0008*/ 	.word	0x00000012


	//----- nvinfo : EIATTR_FRAME_SIZE
	.align		4
.L_3:
        /*000c*/ 	.byte	0x04, 0x11
        /*000e*/ 	.short	(.L_5 - .L_4)
	.align		4
.L_4:
        /*0010*/ 	.word	index@(_ZN3GPU10copyToRealEPdP7double2i)
        /*0014*/ 	.word	0x00000000


	//----- nvinfo : EIATTR_REGCOUNT
	.align		4
.L_5:
        /*0018*/ 	.byte	0x04, 0x2f
        /*001a*/ 	.short	(.L_7 - .L_6)
	.align		4
.L_6:
        /*001c*/ 	.word	index@(_ZN3GPU12copyToDoubleEPdP7double2i)
        /*0020*/ 	.word	0x0000000e


	//----- nvinfo : EIATTR_FRAME_SIZE
	.align		4
.L_7:
        /*0024*/ 	.byte	0x04, 0x11
        /*0026*/ 	.short	(.L_9 - .L_8)
	.align		4
.L_8:
        /*0028*/ 	.word	index@(_ZN3GPU12copyToDoubleEPdP7double2i)
        /*002c*/ 	.word	0x00000000


	//----- nvinfo : EIATTR_REGCOUNT
	.align		4
.L_9:
        /*0030*/ 	.byte	0x04, 0x2f
        /*0032*/ 	.short	(.L_11 - .L_10)
	.align		4
.L_10:
        /*0034*/ 	.word	index@(_ZN3GPU3revEP7double2Pii)
        /*0038*/ 	.word	0x00000018


	//----- nvinfo : EIATTR_FRAME_SIZE
	.align		4
.L_11:
        /*003c*/ 	.byte	0x04, 0x11
        /*003e*/ 	.short	(.L_13 - .L_12)
	.align		4
.L_12:
        /*0040*/ 	.word	index@(_ZN3GPU3revEP7double2Pii)
        /*0044*/ 	.word	0x00000000


	//----- nvinfo : EIATTR_REGCOUNT
	.align		4
.L_13:
        /*0048*/ 	.byte	0x04, 0x2f
        /*004a*/ 	.short	(.L_15 - .L_14)
	.align		4
.L_14:
        /*004c*/ 	.word	index@(_ZN3GPU6init_wEP7double2ii)
        /*0050*/ 	.word	0x00000020


	//----- nvinfo : EIATTR_FRAME_SIZE
	.align		4
.L_15:
        /*0054*/ 	.byte	0x04, 0x11
        /*0056*/ 	.short	(.L_17 - .L_16)
	.align		4
.L_16:
        /*0058*/ 	.word	index@($_ZN3GPU6init_wEP7double2ii$__internal_trig_reduction_slowpathd)
        /*005c*/ 	.word	0x00000028


	//----- nvinfo : EIATTR_FRAME_SIZE
	.align		4
.L_17:
        /*0060*/ 	.byte	0x04, 0x11
        /*0062*/ 	.short	(.L_19 - .L_18)
	.align		4
.L_18:
        /*0064*/ 	.word	index@($__internal_0_$__cuda_sm20_div_rn_f64_full)
        /*0068*/ 	.word	0x00000028


	//----- nvinfo : EIATTR_FRAME_SIZE
	.align		4
.L_19:
        /*006c*/ 	.byte	0x04, 0x11
        /*006e*/ 	.short	(.L_21 - .L_20)
	.align		4
.L_20:
        /*0070*/ 	.word	index@(_ZN3GPU6init_wEP7double2ii)
        /*0074*/ 	.word	0x00000028


	//----- nvinfo : EIATTR_REGCOUNT
	.align		4
.L_21:
        /*0078*/ 	.byte	0x04, 0x2f
        /*007a*/ 	.short	(.L_23 - .L_22)
	.align		4
.L_22:
        /*007c*/ 	.word	index@(_ZN3GPU3fftEP7double2iiiS1_)
        /*0080*/ 	.word	0x0000001e


	//----- nvinfo : EIATTR_FRAME_SIZE
	.align		4
.L_23:
        /*0084*/ 	.byte	0x04, 0x11
        /*0086*/ 	.short	(.L_25 - .L_24)
	.align		4
.L_24:
        /*0088*/ 	.word	index@(_ZN3GPU3fftEP7double2iiiS1_)
        /*008c*/ 	.word	0x00000000


	//----- nvinfo : EIATTR_MIN_STACK_SIZE
	.align		4
.L_25:
        /*0090*/ 	.byte	0x04, 0x12
        /*0092*/ 	.short	(.L_27 - .L_26)
	.align		4
.L_26:
        /*0094*/ 	.word	index@(_ZN3GPU3fftEP7double2iiiS1_)
        /*0098*/ 	.word	0x00000000


	//----- nvinfo : EIATTR_MIN_STACK_SIZE
	.align		4
.L_27:
        /*009c*/ 	.byte	0x04, 0x12
        /*009e*/ 	.short	(.L_29 - .L_28)
	.align		4
.L_28:
        /*00a0*/ 	.word	index@(_ZN3GPU6init_wEP7double2ii)
        /*00a4*/ 	.word	0x00000028


	//----- nvinfo : EIATTR_MIN_STACK_SIZE
	.align		4
.L_29:
        /*00a8*/ 	.byte	0x04, 0x12
        /*00aa*/ 	.short	(.L_31 - .L_30)
	.align		4
.L_30:
        /*00ac*/ 	.word	index@(_ZN3GPU3revEP7double2Pii)
        /*00b0*/ 	.word	0x00000000


	//----- nvinfo : EIATTR_MIN_STACK_SIZE
	.align		4
.L_31:
        /*00b4*/ 	.byte	0x04, 0x12
        /*00b6*/ 	.short	(.L_33 - .L_32)
	.align		4
.L_32:
        /*00b8*/ 	.word	index@(_ZN3GPU12copyToDoubleEPdP7double2i)
        /*00bc*/ 	.word	0x00000000


	//----- nvinfo : EIATTR_MIN_STACK_SIZE
	.align		4
.L_33:
        /*00c0*/ 	.byte	0x04, 0x12
        /*00c2*/ 	.short	(.L_35 - .L_34)
	.align		4
.L_34:
        /*00c4*/ 	.word	index@(_ZN3GPU10copyToRealEPdP7double2i)
        /*00c8*/ 	.word	0x00000000
.L_35:


//--------------------- .nv.compat                --------------------------
	.section	.nv.compat,"",@"SHT_CUDA_COMPAT_INFO"
	.align	4
        /*0000*/ 	.byte	0x02, 0x09, 0x00, 0x00, 0x02, 0x02, 0x01, 0x00, 0x02, 0x05, 0x05, 0x00, 0x03, 0x07, 0x01, 0x01
        /*0010*/ 	.byte	0x02, 0x03, 0x00, 0x00, 0x02, 0x06, 0x01, 0x00, 0x04, 0x0b, 0x08, 0x00, 0x01, 0x00, 0x00, 0x00
        /*0020*/ 	.byte	0x00, 0x00, 0x00, 0x00


//--------------------- .nv.info._ZN3GPU3fftEP7double2iiiS1_ --------------------------
	.section	.nv.info._ZN3GPU3fftEP7double2iiiS1_,"",@"SHT_CUDA_INFO"
	.sectionflags	@""
	.align	4


	//----- nvinfo : EIATTR_CUDA_API_VERSION
	.align		4
        /*0000*/ 	.byte	0x04, 0x37
        /*0002*/ 	.short	(.L_37 - .L_36)
.L_36:
        /*0004*/ 	.word	0x00000082


	//----- nvinfo : EIATTR_KPARAM_INFO
	.align		4
.L_37:
        /*0008*/ 	.byte	0x04, 0x17
        /*000a*/ 	.short	(.L_39 - .L_38)
.L_38:
        /*000c*/ 	.word	0x00000000
        /*0010*/ 	.short	0x0004
        /*0012*/ 	.short	0x0018
        /*0014*/ 	.byte	0x00, 0xf5, 0x21, 0x00


	//----- nvinfo : EIATTR_KPARAM_INFO
	.align		4
.L_39:
        /*0018*/ 	.byte	0x04, 0x17
        /*001a*/ 	.short	(.L_41 - .L_40)
.L_40:
        /*001c*/ 	.word	0x00000000
        /*0020*/ 	.short	0x0003
        /*0022*/ 	.short	0x0010
        /*0024*/ 	.byte	0x00, 0xf0, 0x11, 0x00


	//----- nvinfo : EIATTR_KPARAM_INFO
	.align		4
.L_41:
        /*0028*/ 	.byte	0x04, 0x17
        /*002a*/ 	.short	(.L_43 - .L_42)
.L_42:
        /*002c*/ 	.word	0x00000000
        /*0030*/ 	.short	0x0002
        /*0032*/ 	.short	0x000c
        /*0034*/ 	.byte	0x00, 0xf0, 0x11, 0x00


	//----- nvinfo : EIATTR_KPARAM_INFO
	.align		4
.L_43:
        /*0038*/ 	.byte	0x04, 0x17
        /*003a*/ 	.short	(.L_45 - .L_44)
.L_44:
        /*003c*/ 	.word	0x00000000
        /*0040*/ 	.short	0x0001
        /*0042*/ 	.short	0x0008
        /*0044*/ 	.byte	0x00, 0xf0, 0x11, 0x00


	//----- nvinfo : EIATTR_KPARAM_INFO
	.align		4
.L_45:
        /*0048*/ 	.byte	0x04, 0x17
        /*004a*/ 	.short	(.L_47 - .L_46)
.L_46:
        /*004c*/ 	.word	0x00000000
        /*0050*/ 	.short	0x0000
        /*0052*/ 	.short	0x0000
        /*0054*/ 	.byte	0x00, 0xf5, 0x21, 0x00


	//----- nvinfo : EIATTR_SPARSE_MMA_MASK
	.align		4
.L_47:
        /*0058*/ 	.byte	0x03, 0x50
        /*005a*/ 	.short	0x0000


	//----- nvinfo : EIATTR_MAXREG_COUNT
	.align		4
        /*005c*/ 	.byte	0x03, 0x1b
        /*005e*/ 	.short	0x00ff


	//----- nvinfo : EIATTR_MERCURY_ISA_VERSION
	.align		4
        /*0060*/ 	.byte	0x03, 0x5f
        /*0062*/ 	.short	0x0101


	//----- nvinfo : EIATTR_VRC_CTA_INIT_COUNT
	.align		4
        /*0064*/ 	.byte	0x02, 0x4a
	.zero		1
	.zero		1


	//----- nvinfo : EIATTR_EXIT_INSTR_OFFSETS
	.align		4
        /*0068*/ 	.byte	0x04, 0x1c
        /*006a*/ 	.short	(.L_49 - .L_48)


	//   ....[0]....
.L_48:
        /*006c*/ 	.word	0x00000080


	//   ....[1]....
        /*0070*/ 	.word	0x00000280


	//----- nvinfo : EIATTR_CRS_STACK_SIZE
	.align		4
.L_49:
        /*0074*/ 	.byte	0x04, 0x1e
        /*0076*/ 	.short	(.L_51 - .L_50)
.L_50:
        /*0078*/ 	.word	0x00000000


	//----- nvinfo : EIATTR_CBANK_PARAM_SIZE
	.align		4
.L_51:
        /*007c*/ 	.byte	0x03, 0x19
        /*007e*/ 	.short	0x0020


	//----- nvinfo : EIATTR_PARAM_CBANK
	.align		4
        /*0080*/ 	.byte	0x04, 0x0a
        /*0082*/ 	.short	(.L_53 - .L_52)
	.align		4
.L_52:
        /*0084*/ 	.word	index@(.nv.constant0._ZN3GPU3fftEP7double2iiiS1_)
        /*0088*/ 	.short	0x0380
        /*008a*/ 	.short	0x0020


	//----- nvinfo : EIATTR_SW_WAR
	.align		4
.L_53:
        /*008c*/ 	.byte	0x04, 0x36
        /*008e*/ 	.short	(.L_55 - .L_54)
.L_54:
        /*0090*/ 	.word	0x00000008
.L_55:


//--------------------- .nv.info._ZN3GPU6init_wEP7double2ii --------------------------
	.section	.nv.info._ZN3GPU6init_wEP7double2ii,"",@"SHT_CUDA_INFO"
	.sectionflags	@""
	.align	4


	//----- nvinfo : EIATTR_CUDA_API_VERSION
	.align		4
        /*0000*/ 	.byte	0x04, 0x37
        /*0002*/ 	.short	(.L_57 - .L_56)
.L_56:
        /*0004*/ 	.word	0x00000082


	//----- nvinfo : EIATTR_KPARAM_INFO
	.align		4
.L_57:
        /*0008*/ 	.byte	0x04, 0x17
        /*000a*/ 	.short	(.L_59 - .L_58)
.L_58:
        /*000c*/ 	.word	0x00000000
        /*0010*/ 	.short	0x0002
        /*0012*/ 	.short	0x000c
        /*0014*/ 	.byte	0x00, 0xf0, 0x11, 0x00


	//----- nvinfo : EIATTR_KPARAM_INFO
	.align		4
.L_59:
        /*0018*/ 	.byte	0x04, 0x17
        /*001a*/ 	.short	(.L_61 - .L_60)
.L_60:
        /*001c*/ 	.word	0x00000000
        /*0020*/ 	.short	0x0001
        /*0022*/ 	.short	0x0008
        /*0024*/ 	.byte	0x00, 0xf0, 0x11, 0x00


	//----- nvinfo : EIATTR_KPARAM_INFO
	.align		4
.L_61:
        /*0028*/ 	.byte	0x04, 0x17
        /*002a*/ 	.short	(.L_63 - .L_62)
.L_62:
        /*002c*/ 	.word	0x00000000
        /*0030*/ 	.short	0x0000
        /*0032*/ 	.short	0x0000
        /*0034*/ 	.byte	0x00, 0xf5, 0x21, 0x00


	//----- nvinfo : EIATTR_SPARSE_MMA_MASK
	.align		4
.L_63:
        /*0038*/ 	.byte	0x03, 0x50
        /*003a*/ 	.short	0x0000


	//----- nvinfo : EIATTR_MAXREG_COUNT
	.align		4
        /*003c*/ 	.byte	0x03, 0x1b
        /*003e*/ 	.short	0x00ff


	//----- nvinfo : EIATTR_MERCURY_ISA_VERSION
	.align		4
        /*0040*/ 	.byte	0x03, 0x5f
        /*0042*/ 	.short	0x0101


	//----- nvinfo : EIATTR_VRC_CTA_INIT_COUNT
	.align		4
        /*0044*/ 	.byte	0x02, 0x4a
	.zero		1
	.zero		1


	//----- nvinfo : EIATTR_EXIT_INSTR_OFFSETS
	.align		4
        /*0048*/ 	.byte	0x04, 0x1c
        /*004a*/ 	.short	(.L_65 - .L_64)


	//   ....[0]....
.L_64:
        /*004c*/ 	.word	0x00000080


	//   ....[1]....
        /*0050*/ 	.word	0x00000a50


	//----- nvinfo : EIATTR_CRS_STACK_SIZE
	.align		4
.L_65:
        /*0054*/ 	.byte	0x04, 0x1e
        /*0056*/ 	.short	(.L_67 - .L_66)
.L_66:
        /*0058*/ 	.word	0x00000000


	//----- nvinfo : EIATTR_CBANK_PARAM_SIZE
	.align		4
.L_67:
        /*005c*/ 	.byte	0x03, 0x19
        /*005e*/ 	.short	0x0010


	//----- nvinfo : EIATTR_PARAM_CBANK
	.align		4
        /*0060*/ 	.byte	0x04, 0x0a
        /*0062*/ 	.short	(.L_69 - .L_68)
	.align		4
.L_68:
        /*0064*/ 	.word	index@(.nv.constant0._ZN3GPU6init_wEP7double2ii)
        /*0068*/ 	.short	0x0380
        /*006a*/ 	.short	0x0010


	//----- nvinfo : EIATTR_SW_WAR
	.align		4
.L_69:
        /*006c*/ 	.byte	0x04, 0x36
        /*006e*/ 	.short	(.L_71 - .L_70)
.L_70:
        /*0070*/ 	.word	0x00000008
.L_71:


//--------------------- .nv.info._ZN3GPU3revEP7double2Pii --------------------------
	.section	.nv.info._ZN3GPU3revEP7double2Pii,"",@"SHT_CUDA_INFO"
	.sectionflags	@""
	.align	4


	//----- nvinfo : EIATTR_CUDA_API_VERSION
	.align		4
        /*0000*/ 	.byte	0x04, 0x37
        /*0002*/ 	.short	(.L_73 - .L_72)
.L_72:
        /*0004*/ 	.word	0x00000082


	//----- nvinfo : EIATTR_KPARAM_INFO
	.align		4
.L_73:
        /*0008*/ 	.byte	0x04, 0x17
        /*000a*/ 	.short	(.L_75 - .L_74)
.L_74:
        /*000c*/ 	.word	0x00000000
        /*0010*/ 	.short	0x0002
        /*0012*/ 	.short	0x0010
        /*0014*/ 	.byte	0x00, 0xf0, 0x11, 0x00


	//----- nvinfo : EIATTR_KPARAM_INFO
	.align		4
.L_75:
        /*0018*/ 	.byte	0x04, 0x17
        /*001a*/ 	.short	(.L_77 - .L_76)
.L_76:
        /*001c*/ 	.word	0x00000000
        /*0020*/ 	.short	0x0001
        /*0022*/ 	.short	0x0008
        /*0024*/ 	.byte	0x00, 0xf5, 0x21, 0x00


	//----- nvinfo : EIATTR_KPARAM_INFO
	.align		4
.L_77:
        /*0028*/ 	.byte	0x04, 0x17
        /*002a*/ 	.short	(.L_79 - .L_78)
.L_78:
        /*002c*/ 	.word	0x00000000
        /*0030*/ 	.short	0x0000
        /*0032*/ 	.short	0x0000
        /*0034*/ 	.byte	0x00, 0xf5, 0x21, 0x00


	//----- nvinfo : EIATTR_SPARSE_MMA_MASK
	.align		4
.L_79:
        /*0038*/ 	.byte	0x03, 0x50
        /*003a*/ 	.short	0x0000


	//----- nvinfo : EIATTR_MAXREG_COUNT
	.align		4
        /*003c*/ 	.byte	0x03, 0x1b
        /*003e*/ 	.short	0x00ff


	//----- nvinfo : EIATTR_MERCURY_ISA_VERSION
	.align		4
        /*0040*/ 	.byte	0x03, 0x5f
        /*0042*/ 	.short	0x0101


	//----- nvinfo : EIATTR_VRC_CTA_INIT_COUNT
	.align		4
        /*0044*/ 	.byte	0x02, 0x4a
	.zero		1
	.zero		1


	//----- nvinfo : EIATTR_EXIT_INSTR_OFFSETS
	.align		4
        /*0048*/ 	.byte	0x04, 0x1c
        /*004a*/ 	.short	(.L_81 - .L_80)


	//   ....[0]....
.L_80:
        /*004c*/ 	.word	0x00000070


	//   ....[1]....
        /*0050*/ 	.word	0x000001f0


	//----- nvinfo : EIATTR_CRS_STACK_SIZE
	.align		4
.L_81:
        /*0054*/ 	.byte	0x04, 0x1e
        /*0056*/ 	.short	(.L_83 - .L_82)
.L_82:
        /*0058*/ 	.word	0x00000000


	//----- nvinfo : EIATTR_CBANK_PARAM_SIZE
	.align		4
.L_83:
        /*005c*/ 	.byte	0x03, 0x19
        /*005e*/ 	.short	0x0014


	//----- nvinfo : EIATTR_PARAM_CBANK
	.align		4
        /*0060*/ 	.byte	0x04, 0x0a
        /*0062*/ 	.short	(.L_85 - .L_84)
	.align		4
.L_84:
        /*0064*/ 	.word	index@(.nv.constant0._ZN3GPU3revEP7double2Pii)
        /*0068*/ 	.short	0x0380
        /*006a*/ 	.short	0x0014


	//----- nvinfo : EIATTR_SW_WAR
	.align		4
.L_85:
        /*006c*/ 	.byte	0x04, 0x36
        /*006e*/ 	.short	(.L_87 - .L_86)
.L_86:
        /*0070*/ 	.word	0x00000008
.L_87:


//--------------------- .nv.info._ZN3GPU12copyToDoubleEPdP7double2i --------------------------
	.section	.nv.info._ZN3GPU12copyToDoubleEPdP7double2i,"",@"SHT_CUDA_INFO"
	.sectionflags	@""
	.align	4


	//----- nvinfo : EIATTR_CUDA_API_VERSION
	.align		4
        /*0000*/ 	.byte	0x04, 0x37
        /*0002*/ 	.short	(.L_89 - .L_88)
.L_88:
        /*0004*/ 	.word	0x00000082


	//----- nvinfo : EIATTR_KPARAM_INFO
	.align		4
.L_89:
        /*0008*/ 	.byte	0x04, 0x17
        /*000a*/ 	.short	(.L_91 - .L_90)
.L_90:
        /*000c*/ 	.word	0x00000000
        /*0010*/ 	.short	0x0002
        /*0012*/ 	.short	0x0010
        /*0014*/ 	.byte	0x00, 0xf0, 0x11, 0x00


	//----- nvinfo : EIATTR_KPARAM_INFO
	.align		4
.L_91:
        /*0018*/ 	.byte	0x04, 0x17
        /*001a*/ 	.short	(.L_93 - .L_92)
.L_92:
        /*001c*/ 	.word	0x00000000
        /*0020*/ 	.short	0x0001
        /*0022*/ 	.short	0x0008
        /*0024*/ 	.byte	0x00, 0xf5, 0x21, 0x00


	//----- nvinfo : EIATTR_KPARAM_INFO
	.align		4
.L_93:
        /*0028*/ 	.byte	0x04, 0x17
        /*002a*/ 	.short	(.L_95 - .L_94)
.L_94:
        /*002c*/ 	.word	0x00000000
        /*0030*/ 	.short	0x0000
        /*0032*/ 	.short	0x0000
        /*0034*/ 	.byte	0x00, 0xf5, 0x21, 0x00


	//----- nvinfo : EIATTR_SPARSE_MMA_MASK
	.align		4
.L_95:
        /*0038*/ 	.byte	0x03, 0x50
        /*003a*/ 	.short	0x0000


	//----- nvinfo : EIATTR_MAXREG_COUNT
	.align		4
        /*003c*/ 	.byte	0x03, 0x1b
        /*003e*/ 	.short	0x00ff


	//----- nvinfo : EIATTR_MERCURY_ISA_VERSION
	.align		4
        /*0040*/ 	.byte	0x03, 0x5f
        /*0042*/ 	.short	0x0101


	//----- nvinfo : EIATTR_VRC_CTA_INIT_COUNT
	.align		4
        /*0044*/ 	.byte	0x02, 0x4a
	.zero		1
	.zero		1


	//----- nvinfo : EIATTR_EXIT_INSTR_OFFSETS
	.align		4
        /*0048*/ 	.byte	0x04, 0x1c
        /*004a*/ 	.short	(.L_97 - .L_96)


	//   ....[0]....
.L_96:
        /*004c*/ 	.word	0x00000070


	//   ....[1]....
        /*0050*/ 	.word	0x00000140


	//----- nvinfo : EIATTR_CRS_STACK_SIZE
	.align		4
.L_97:
        /*0054*/ 	.byte	0x04, 0x1e
        /*0056*/ 	.short	(.L_99 - .L_98)
.L_98:
        /*0058*/ 	.word	0x00000000


	//----- nvinfo : EIATTR_CBANK_PARAM_SIZE
	.align		4
.L_99:
        /*005c*/ 	.byte	0x03, 0x19
        /*005e*/ 	.short	0x0014


	//----- nvinfo : EIATTR_PARAM_CBANK
	.align		4
        /*0060*/ 	.byte	0x04, 0x0a
        /*0062*/ 	.short	(.L_101 - .L_100)
	.align		4
.L_100:
        /*0064*/ 	.word	index@(.nv.constant0._ZN3GPU12copyToDoubleEPdP7double2i)
        /*0068*/ 	.short	0x0380
        /*006a*/ 	.short	0x0014


	//----- nvinfo : EIATTR_SW_WAR
	.align		4
.L_101:
        /*006c*/ 	.byte	0x04, 0x36
        /*006e*/ 	.short	(.L_103 - .L_102)
.L_102:
        /*0070*/ 	.word	0x00000008
.L_103:


//--------------------- .nv.info._ZN3GPU10copyToRealEPdP7double2i --------------------------
	.section	.nv.info._ZN3GPU10copyToRealEPdP7double2i,"",@"SHT_CUDA_INFO"
	.sectionflags	@""
	.align	4


	//----- nvinfo : EIATTR_CUDA_API_VERSION
	.align		4
        /*0000*/ 	.byte	0x04, 0x37
        /*0002*/ 	.short	(.L_105 - .L_104)
.L_104:
        /*0004*/ 	.word	0x00000082


	//----- nvinfo : EIATTR_KPARAM_INFO
	.align		4
.L_105:
        /*0008*/ 	.byte	0x04, 0x17
        /*000a*/ 	.short	(.L_107 - .L_106)
.L_106:
        /*000c*/ 	.word	0x00000000
        /*0010*/ 	.short	0x0002
        /*0012*/ 	.short	0x0010
        /*0014*/ 	.byte	0x00, 0xf0, 0x11, 0x00


	//----- nvinfo : EIATTR_KPARAM_INFO
	.align		4
.L_107:
        /*0018*/ 	.byte	0x04, 0x17
        /*001a*/ 	.short	(.L_109 - .L_108)
.L_108:
        /*001c*/ 	.word	0x00000000
        /*0020*/ 	.short	0x0001
        /*0022*/ 	.short	0x0008
        /*0024*/ 	.byte	0x00, 0xf5, 0x21, 0x00


	//----- nvinfo : EIATTR_KPARAM_INFO
	.align		4
.L_109:
        /*0028*/ 	.byte	0x04, 0x17
        /*002a*/ 	.short	(.L_111 - .L_110)
.L_110:
        /*002c*/ 	.word	0x00000000
        /*0030*/ 	.short	0x0000
        /*0032*/ 	.short	0x0000
        /*0034*/ 	.byte	0x00, 0xf5, 0x21, 0x00


	//----- nvinfo : EIATTR_SPARSE_MMA_MASK
	.align		4
.L_111:
        /*0038*/ 	.byte	0x03, 0x50
        /*003a*/ 	.short	0x0000


	//----- nvinfo : EIATTR_MAXREG_COUNT
	.align		4
        /*003c*/ 	.byte	0x03, 0x1b
        /*003e*/ 	.short	0x00ff


	//----- nvinfo : EIATTR_MERCURY_ISA_VERSION
	.align		4
        /*0040*/ 	.byte	0x03, 0x5f
        /*0042*/ 	.short	0x0101


	//----- nvinfo : EIATTR_VRC_CTA_INIT_COUNT
	.align		4
        /*0044*/ 	.byte	0x02, 0x4a
	.zero		1
	.zero		1


	//----- nvinfo : EIATTR_EXIT_INSTR_OFFSETS
	.align		4
        /*0048*/ 	.byte	0x04, 0x1c
        /*004a*/ 	.short	(.L_113 - .L_112)


	//   ....[0]....
.L_112:
        /*004c*/ 	.word	0x00000070


	//   ....[1]....
        /*0050*/ 	.word	0x00000150


	//----- nvinfo : EIATTR_CRS_STACK_SIZE
	.align		4
.L_113:
        /*0054*/ 	.byte	0x04, 0x1e
        /*0056*/ 	.short	(.L_115 - .L_114)
.L_114:
        /*0058*/ 	.word	0x00000000


	//----- nvinfo : EIATTR_CBANK_PARAM_SIZE
	.align		4
.L_115:
        /*005c*/ 	.byte	0x03, 0x19
        /*005e*/ 	.short	0x0014


	//----- nvinfo : EIATTR_PARAM_CBANK
	.align		4
        /*0060*/ 	.byte	0x04, 0x0a
        /*0062*/ 	.short	(.L_117 - .L_116)
	.align		4
.L_116:
        /*0064*/ 	.word	index@(.nv.constant0._ZN3GPU10copyToRealEPdP7double2i)
        /*0068*/ 	.short	0x0380
        /*006a*/ 	.short	0x0014


	//----- nvinfo : EIATTR_SW_WAR
	.align		4
.L_117:
        /*006c*/ 	.byte	0x04, 0x36
        /*006e*/ 	.short	(.L_119 - .L_118)
.L_118:
        /*0070*/ 	.word	0x00000008
.L_119:


//--------------------- .nv.callgraph             --------------------------
	.section	.nv.callgraph,"",@"SHT_CUDA_CALLGRAPH"
	.align	4
	.sectionentsize	8
	.align		4
        /*0000*/ 	.word	0x00000000
	.align		4
        /*0004*/ 	.word	0xffffffff
	.align		4
        /*0008*/ 	.word	0x00000000
	.align		4
        /*000c*/ 	.word	0xfffffffe
	.align		4
        /*0010*/ 	.word	0x00000000
	.align		4
        /*0014*/ 	.word	0xfffffffd
	.align		4
        /*0018*/ 	.word	0x00000000
	.align		4
        /*001c*/ 	.word	0xfffffffc


//--------------------- .nv.constant4             --------------------------
	.section	.nv.constant4,"a",@progbits
	.align	8
	.align		8
.nv.constant4:
        /*0000*/ 	.dword	__cudart_i2opi_d
	.align		8
        /*0008*/ 	.dword	__cudart_sin_cos_coeffs


//--------------------- .text._ZN3GPU3fftEP7double2iiiS1_ --------------------------
	.section	.text._ZN3GPU3fftEP7double2iiiS1_,"ax",@progbits
	.align	128
        .global         _ZN3GPU3fftEP7double2iiiS1_
        .type           _ZN3GPU3fftEP7double2iiiS1_,@function
        .size           _ZN3GPU3fftEP7double2iiiS1_,(.L_x_34 - _ZN3GPU3fftEP7double2iiiS1_)
        .other          _ZN3GPU3fftEP7double2iiiS1_,@"STO_CUDA_ENTRY STV_DEFAULT"
_ZN3GPU3fftEP7double2iiiS1_:
.text._ZN3GPU3fftEP7double2iiiS1_:
[----:B------:R-:W-:Y:S01]  /*0000*/  LDC R1, c[0x0][0x37c] ;  /* 0x0000df00ff017b82 */ /* 0x000fe20000000800 */
[----:B------:R-:W0:Y:S07]  /*0010*/  S2R R3, SR_TID.X ;  /* 0x0000000000037919 */ /* 0x000e2e0000002100 */
[----:B------:R-:W0:Y:S01]  /*0020*/  S2UR UR5, SR_CTAID.X ;  /* 0x00000000000579c3 */ /* 0x000e220000002500 */
[----:B------:R-:W1:Y:S07]  /*0030*/  LDCU UR4, c[0x0][0x390] ;  /* 0x00007200ff0477ac */ /* 0x000e6e0008000800 */
[----:B------:R-:W0:Y:S01]  /*0040*/  LDC R2, c[0x0][0x360] ;  /* 0x0000d800ff027b82 */ /* 0x000e220000000800 */
[----:B-1----:R-:W-:Y:S01]  /*0050*/  USHF.R.S32.HI UR4, URZ, 0x1, UR4 ;  /* 0x00000001ff047899 */ /* 0x002fe20008011404 */
[----:B0-----:R-:W-:-:S05]  /*0060*/  IMAD R20, R2, UR5, R3 ;  /* 0x0000000502147c24 */ /* 0x001fca000f8e0203 */
[----:B------:R-:W-:-:S13]  /*0070*/  ISETP.GE.AND P0, PT, R20, UR4, PT ;  /* 0x0000000414007c0c */ /* 0x000fda000bf06270 */
[----:B------:R-:W-:Y:S05]  /*0080*/  @P0 EXIT ;  /* 0x000000000000094d */ /* 0x000fea0003800000 */
[----:B------:R-:W0:Y:S01]  /*0090*/  LDC.64 R16, c[0x0][0x388] ;  /* 0x0000e200ff107b82 */ /* 0x000e220000000a00 */
[----:B------:R-:W1:Y:S01]  /*00a0*/  LDCU UR5, c[0x0][0x370] ;  /* 0x00006e00ff0577ac */ /* 0x000e620008000800 */
[----:B------:R-:W2:Y:S01]  /*00b0*/  LDCU.64 UR6, c[0x0][0x358] ;  /* 0x00006b00ff0677ac */ /* 0x000ea20008000a00 */
[----:B-1----:R-:W-:Y:S02]  /*00c0*/  IMAD R2, R2, UR5, RZ ;  /* 0x0000000502027c24 */ /* 0x002fe4000f8e02ff */
[----:B0-----:R-:W-:Y:S01]  /*00d0*/  VIADD R3, R16, 0xffffffff ;  /* 0xffffffff10037836 */ /* 0x001fe20000000000 */
[----:B--2---:R-:W-:-:S07]  /*00e0*/  IADD3 R0, PT, PT, R17, 0x1, RZ ;  /* 0x0000000111007810 */ /* 0x004fce0007ffe0ff */
.L_x_0:
[----:B0-----:R-:W0:Y:S01]  /*00f0*/  LDC.64 R22, c[0x0][0x380] ;  /* 0x0000e000ff167b82 */ /* 0x001e220000000a00 */
[----:B------:R-:W-:Y:S02]  /*0100*/  SHF.R.S32.HI R7, RZ, R17, R20 ;  /* 0x00000011ff077219 */ /* 0x000fe40000011414 */
[----:B------:R-:W-:Y:S02]  /*0110*/  LOP3.LUT R5, R20, R3, RZ, 0xc0, !PT ;  /* 0x0000000314057212 */ /* 0x000fe400078ec0ff */
[----:B------:R-:W-:-:S03]  /*0120*/  SHF.L.U32 R4, R7, R0, RZ ;  /* 0x0000000007047219 */ /* 0x000fc600000006ff */
[----:B------:R-:W1:Y:S01]  /*0130*/  LDC.64 R26, c[0x0][0x398] ;  /* 0x0000e600ff1a7b82 */ /* 0x000e620000000a00 */
[----:B------:R-:W-:-:S05]  /*0140*/  LOP3.LUT R7, R4, R5, RZ, 0xfc, !PT ;  /* 0x0000000504077212 */ /* 0x000fca00078efcff */
[----:B0-----:R-:W-:-:S04]  /*0150*/  IMAD.WIDE R22, R7, 0x10, R22 ;  /* 0x0000001007167825 */ /* 0x001fc800078e0216 */
[----:B------:R-:W-:-:S04]  /*0160*/  IMAD.WIDE R18, R16, 0x10, R22 ;  /* 0x0000001010127825 */ /* 0x000fc800078e0216 */
[----:B-1----:R-:W-:Y:S01]  /*0170*/  IMAD.WIDE R26, R5, 0x10, R26 ;  /* 0x00000010051a7825 */ /* 0x002fe200078e021a */
[----:B------:R-:W2:Y:S04]  /*0180*/  LDG.E.128 R12, desc[UR6][R18.64] ;  /* 0x00000006120c7981 */ /* 0x000ea8000c1e1d00 */
[----:B------:R-:W2:Y:S04]  /*0190*/  LDG.E.128 R8, desc[UR6][R26.64] ;  /* 0x000000061a087981 */ /* 0x000ea8000c1e1d00 */
[----:B------:R-:W3:Y:S01]  /*01a0*/  LDG.E.128 R4, desc[UR6][R22.64] ;  /* 0x0000000616047981 */ /* 0x000ee2000c1e1d00 */
[----:B------:R-:W-:-:S05]  /*01b0*/  IMAD.IADD R20, R2, 0x1, R20 ;  /* 0x0000000102147824 */ /* 0x000fca00078e0214 */
[----:B------:R-:W-:Y:S01]  /*01c0*/  ISETP.GE.AND P0, PT, R20, UR4, PT ;  /* 0x0000000414007c0c */ /* 0x000fe2000bf06270 */
[-C--:B--2---:R-:W-:Y:S02]  /*01d0*/  DMUL R24, R12, R10.reuse ;  /* 0x0000000a0c187228 */ /* 0x084fe40000000000 */
[----:B------:R-:W-:-:S06]  /*01e0*/  DMUL R10, R14, R10 ;  /* 0x0000000a0e0a7228 */ /* 0x000fcc0000000000 */
[-C--:B------:R-:W-:Y:S02]  /*01f0*/  DFMA R24, R14, R8.reuse, R24 ;  /* 0x000000080e18722b */ /* 0x080fe40000000018 */
[----:B------:R-:W-:-:S06]  /*0200*/  DFMA R12, R12, R8, -R10 ;  /* 0x000000080c0c722b */ /* 0x000fcc000000080a */
[----:B---3--:R-:W-:Y:S02]  /*0210*/  DADD R10, R6, R24 ;  /* 0x00000000060a7229 */ /* 0x008fe40000000018 */
[----:B------:R-:W-:Y:S02]  /*0220*/  DADD R8, R4, R12 ;  /* 0x0000000004087229 */ /* 0x000fe4000000000c */
[----:B------:R-:W-:Y:S02]  /*0230*/  DADD R6, R6, -R24 ;  /* 0x0000000006067229 */ /* 0x000fe40000000818 */
[----:B------:R-:W-:-:S03]  /*0240*/  DADD R4, R4, -R12 ;  /* 0x0000000004047229 */ /* 0x000fc6000000080c */
[----:B------:R0:W-:Y:S04]  /*0250*/  STG.E.128 desc[UR6][R22.64], R8 ;  /* 0x0000000816007986 */ /* 0x0001e8000c101d06 */
[----:B------:R0:W-:Y:S01]  /*0260*/  STG.E.128 desc[UR6][R18.64], R4 ;  /* 0x0000000412007986 */ /* 0x0001e2000c101d06 */
[----:B------:R-:W-:Y:S05]  /*0270*/  @!P0 BRA `(.L_x_0) ;  /* 0xfffffffc009c8947 */ /* 0x000fea000383ffff */
[----:B------:R-:W-:Y:S05]  /*0280*/  EXIT ;  /* 0x000000000000794d */ /* 0x000fea0003800000 */
.L_x_1:
[----:B------:R-:W-:-:S00]  /*0290*/  BRA `(.L_x_1) ;  /* 0xfffffffc00fc7947 */ /* 0x000fc0000383ffff */
[----:B------:R-:W-:-:S00]  /*02a0*/  NOP ;  /* 0x0000000000007918 */ /* 0x000fc00000000000 */
        /* <DEDUP_REMOVED lines=13> */
.L_x_34:


//--------------------- .text._ZN3GPU6init_wEP7double2ii --------------------------
	.section	.text._ZN3GPU6init_wEP7double2ii,"ax",@progbits
	.align	128
        .global         _ZN3GPU6init_wEP7double2ii
        .type           _ZN3GPU6init_wEP7double2ii,@function
        .size           _ZN3GPU6init_wEP7double2ii,(.L_x_33 - _ZN3GPU6init_wEP7double2ii)
        .other          _ZN3GPU6init_wEP7double2ii,@"STO_CUDA_ENTRY STV_DEFAULT"
_ZN3GPU6init_wEP7double2ii:
.text._ZN3GPU6init_wEP7double2ii:
[----:B------:R-:W0:Y:S01]  /*0000*/  LDC R1, c[0x0][0x37c] ;  /* 0x0000df00ff017b82 */ /* 0x000e220000000800 */
[----:B------:R-:W1:Y:S07]  /*0010*/  S2R R0, SR_TID.X ;  /* 0x0000000000007919 */ /* 0x000e6e0000002100 */
[----:B------:R-:W1:Y:S01]  /*0020*/  S2UR UR4, SR_CTAID.X ;  /* 0x00000000000479c3 */ /* 0x000e620000002500 */
[----:B------:R-:W2:Y:S01]  /*0030*/  LDCU UR5, c[0x0][0x388] ;  /* 0x00007100ff0577ac */ /* 0x000ea20008000800 */
[----:B0-----:R-:W-:-:S06]  /*0040*/  VIADD R1, R1, 0xffffffd8 ;  /* 0xffffffd801017836 */ /* 0x001fcc0000000000 */
[----:B------:R-:W1:Y:S02]  /*0050*/  LDC R3, c[0x0][0x360] ;  /* 0x0000d800ff037b82 */ /* 0x000e640000000800 */
[----:B-1----:R-:W-:-:S05]  /*0060*/  IMAD R0, R3, UR4, R0 ;  /* 0x0000000403007c24 */ /* 0x002fca000f8e0200 */
[----:B--2---:R-:W-:-:S13]  /*0070*/  ISETP.GE.AND P0, PT, R0, UR5, PT ;  /* 0x0000000500007c0c */ /* 0x004fda000bf06270 */
[----:B------:R-:W-:Y:S05]  /*0080*/  @P0 EXIT ;  /* 0x000000000000094d */ /* 0x000fea0003800000 */
[----:B------:R-:W0:Y:S01]  /*0090*/  LDCU UR8, c[0x0][0x38c] ;  /* 0x00007180ff0877ac */ /* 0x000e220008000800 */
[----:B------:R-:W1:Y:S01]  /*00a0*/  LDC.64 R4, c[0x0][0x380] ;  /* 0x0000e000ff047b82 */ /* 0x000e620000000a00 */
[----:B------:R-:W2:Y:S01]  /*00b0*/  I2F.F64 R20, UR5 ;  /* 0x0000000500147d12 */ /* 0x000ea20008201c00 */
[----:B------:R-:W3:Y:S01]  /*00c0*/  LDCU UR4, c[0x0][0x370] ;  /* 0x00006e00ff0477ac */ /* 0x000ee20008000800 */
[----:B------:R-:W4:Y:S01]  /*00d0*/  LDCU.64 UR6, c[0x0][0x358] ;  /* 0x00006b00ff0677ac */ /* 0x000f220008000a00 */
[----:B------:R-:W1:Y:S01]  /*00e0*/  LDCU UR9, c[0x0][0x388] ;  /* 0x00007100ff0977ac */ /* 0x000e620008000800 */
[----:B------:R-:W1:Y:S04]  /*00f0*/  LDCU.64 UR10, c[0x4][0x8] ;  /* 0x01000100ff0a77ac */ /* 0x000e680008000a00 */
[----:B0-----:R-:W0:Y:S01]  /*0100*/  I2F.F64 R6, UR8 ;  /* 0x0000000800067d12 */ /* 0x001e220008201c00 */
[----:B--23--:R-:W-:-:S07]  /*0110*/  IMAD R3, R3, UR4, RZ ;  /* 0x0000000403037c24 */ /* 0x00cfce000f8e02ff */
.L_x_10:
[----:B--2---:R-:W2:Y:S01]  /*0120*/  MUFU.RCP64H R9, R21 ;  /* 0x0000001500097308 */ /* 0x004ea20000001800 */
[----:B------:R-:W-:Y:S01]  /*0130*/  IMAD.MOV.U32 R8, RZ, RZ, 0x1 ;  /* 0x00000001ff087424 */ /* 0x000fe200078e00ff */
[----:B------:R-:W-:Y:S01]  /*0140*/  UMOV UR4, 0x54442d18 ;  /* 0x54442d1800047882 */ /* 0x000fe20000000000 */
[----:B------:R-:W-:Y:S01]  /*0150*/  UMOV UR5, 0x400921fb ;  /* 0x400921fb00057882 */ /* 0x000fe20000000000 */
[----:B------:R-:W-:Y:S04]  /*0160*/  BSSY.RECONVERGENT B0, `(.L_x_2) ;  /* 0x0000011000007945 */ /* 0x000fe80003800200 */
[----:B------:R-:W3:Y:S01]  /*0170*/  I2F.F64 R12, R0 ;  /* 0x00000000000c7312 */ /* 0x000ee20000201c00 */
[----:B--2---:R-:W-:Y:S02]  /*0180*/  DFMA R10, -R20, R8, 1 ;  /* 0x3ff00000140a742b */ /* 0x004fe40000000108 */
[----:B---3--:R-:W-:-:S06]  /*0190*/  DMUL R12, R12, UR4 ;  /* 0x000000040c0c7c28 */ /* 0x008fcc0008000000 */
[----:B------:R-:W-:-:S08]  /*01a0*/  DFMA R10, R10, R10, R10 ;  /* 0x0000000a0a0a722b */ /* 0x000fd0000000000a */
[----:B------:R-:W-:Y:S01]  /*01b0*/  DFMA R10, R8, R10, R8 ;  /* 0x0000000a080a722b */ /* 0x000fe20000000008 */
[----:B------:R-:W-:-:S07]  /*01c0*/  FSETP.GEU.AND P1, PT, |R13|, 6.5827683646048100446e-37, PT ;  /* 0x036000000d00780b */ /* 0x000fce0003f2e200 */
[----:B------:R-:W-:-:S08]  /*01d0*/  DFMA R8, -R20, R10, 1 ;  /* 0x3ff000001408742b */ /* 0x000fd0000000010a */
[----:B------:R-:W-:-:S08]  /*01e0*/  DFMA R8, R10, R8, R10 ;  /* 0x000000080a08722b */ /* 0x000fd0000000000a */
[----:B------:R-:W-:-:S08]  /*01f0*/  DMUL R22, R12, R8 ;  /* 0x000000080c167228 */ /* 0x000fd00000000000 */
[----:B------:R-:W-:-:S08]  /*0200*/  DFMA R10, -R20, R22, R12 ;  /* 0x00000016140a722b */ /* 0x000fd0000000010c */
[----:B------:R-:W-:-:S10]  /*0210*/  DFMA R22, R8, R10, R22 ;  /* 0x0000000a0816722b */ /* 0x000fd40000000016 */
[----:B------:R-:W-:-:S05]  /*0220*/  FFMA R2, RZ, R21, R23 ;  /* 0x00000015ff027223 */ /* 0x000fca0000000017 */
[----:B------:R-:W-:-:S13]  /*0230*/  FSETP.GT.AND P0, PT, |R2|, 1.469367938527859385e-39, PT ;  /* 0x001000000200780b */ /* 0x000fda0003f04200 */
[----:B------:R-:W-:Y:S05]  /*0240*/  @P0 BRA P1, `(.L_x_3) ;  /* 0x0000000000080947 */ /* 0x000fea0000800000 */
[----:B------:R-:W-:-:S07]  /*0250*/  MOV R2, 0x270 ;  /* 0x0000027000027802 */ /* 0x000fce0000000f00 */
[----:B01--4-:R-:W-:Y:S05]  /*0260*/  CALL.REL.NOINC `($__internal_0_$__cuda_sm20_div_rn_f64_full) ;  /* 0x0000000400fc7944 */ /* 0x013fea0003c00000 */
.L_x_3:
[----:B-1--4-:R-:W-:Y:S05]  /*0270*/  BSYNC.RECONVERGENT B0 ;  /* 0x0000000000007941 */ /* 0x012fea0003800200 */
.L_x_2:
[----:B------:R-:W-:Y:S01]  /*0280*/  DSETP.NEU.AND P0, PT, |R22|, +INF , PT ;  /* 0x7ff000001600742a */ /* 0x000fe20003f0d200 */
[----:B------:R-:W-:-:S13]  /*0290*/  BSSY.RECONVERGENT B0, `(.L_x_4) ;  /* 0x000001e000007945 */ /* 0x000fda0003800200 */
[----:B------:R-:W-:Y:S01]  /*02a0*/  @!P0 DMUL R28, RZ, R22 ;  /* 0x00000016ff1c8228 */ /* 0x000fe20000000000 */
[----:B------:R-:W-:Y:S01]  /*02b0*/  @!P0 IMAD.MOV.U32 R2, RZ, RZ, 0x1 ;  /* 0x00000001ff028424 */ /* 0x000fe200078e00ff */
[----:B------:R-:W-:Y:S09]  /*02c0*/  @!P0 BRA `(.L_x_5) ;  /* 0x0000000000688947 */ /* 0x000ff20003800000 */
[----:B------:R-:W-:Y:S01]  /*02d0*/  UMOV UR4, 0x6dc9c883 ;  /* 0x6dc9c88300047882 */ /* 0x000fe20000000000 */
[----:B------:R-:W-:Y:S01]  /*02e0*/  UMOV UR5, 0x3fe45f30 ;  /* 0x3fe45f3000057882 */ /* 0x000fe20000000000 */
[C---:B------:R-:W-:Y:S01]  /*02f0*/  DSETP.GE.AND P0, PT, |R22|.reuse, 2.14748364800000000000e+09, PT ;  /* 0x41e000001600742a */ /* 0x040fe20003f06200 */
[----:B------:R-:W-:Y:S01]  /*0300*/  BSSY.RECONVERGENT B1, `(.L_x_6) ;  /* 0x0000015000017945 */ /* 0x000fe20003800200 */
[----:B------:R-:W-:Y:S01]  /*0310*/  DMUL R8, R22, UR4 ;  /* 0x0000000416087c28 */ /* 0x000fe20008000000 */
[----:B------:R-:W-:Y:S01]  /*0320*/  UMOV UR4, 0x54442d18 ;  /* 0x54442d1800047882 */ /* 0x000fe20000000000 */
[----:B------:R-:W-:-:S04]  /*0330*/  UMOV UR5, 0x3ff921fb ;  /* 0x3ff921fb00057882 */ /* 0x000fc80000000000 */
[----:B------:R-:W1:Y:S08]  /*0340*/  F2I.F64 R2, R8 ;  /* 0x0000000800027311 */ /* 0x000e700000301100 */
[----:B-1----:R-:W1:Y:S02]  /*0350*/  I2F.F64 R28, R2 ;  /* 0x00000002001c7312 */ /* 0x002e640000201c00 */
[----:B-1----:R-:W-:Y:S01]  /*0360*/  DFMA R10, R28, -UR4, R22 ;  /* 0x800000041c0a7c2b */ /* 0x002fe20008000016 */
[----:B------:R-:W-:Y:S01]  /*0370*/  UMOV UR4, 0x33145c00 ;  /* 0x33145c0000047882 */ /* 0x000fe20000000000 */
[----:B------:R-:W-:-:S06]  /*0380*/  UMOV UR5, 0x3c91a626 ;  /* 0x3c91a62600057882 */ /* 0x000fcc0000000000 */
[----:B------:R-:W-:Y:S01]  /*0390*/  DFMA R10, R28, -UR4, R10 ;  /* 0x800000041c0a7c2b */ /* 0x000fe2000800000a */
[----:B------:R-:W-:Y:S01]  /*03a0*/  UMOV UR4, 0x252049c0 ;  /* 0x252049c000047882 */ /* 0x000fe20000000000 */
[----:B------:R-:W-:-:S06]  /*03b0*/  UMOV UR5, 0x397b839a ;  /* 0x397b839a00057882 */ /* 0x000fcc0000000000 */
[----:B------:R-:W-:Y:S01]  /*03c0*/  DFMA R28, R28, -UR4, R10 ;  /* 0x800000041c1c7c2b */ /* 0x000fe2000800000a */
[----:B------:R-:W-:Y:S10]  /*03d0*/  @!P0 BRA `(.L_x_7) ;  /* 0x00000000001c8947 */ /* 0x000ff40003800000 */
[----:B------:R-:W-:Y:S01]  /*03e0*/  IMAD.MOV.U32 R10, RZ, RZ, R22 ;  /* 0x000000ffff0a7224 */ /* 0x000fe200078e0016 */
[----:B------:R-:W-:Y:S01]  /*03f0*/  MOV R24, 0x420 ;  /* 0x0000042000187802 */ /* 0x000fe20000000f00 */
[----:B------:R-:W-:-:S07]  /*0400*/  IMAD.MOV.U32 R19, RZ, RZ, R23 ;  /* 0x000000ffff137224 */ /* 0x000fce00078e0017 */
[----:B0-----:R-:W-:Y:S05]  /*0410*/  CALL.REL.NOINC `($_ZN3GPU6init_wEP7double2ii$__internal_trig_reduction_slowpathd) ;  /* 0x0000000c00047944 */ /* 0x001fea0003c00000 */
[----:B------:R-:W-:Y:S02]  /*0420*/  IMAD.MOV.U32 R2, RZ, RZ, R12 ;  /* 0x000000ffff027224 */ /* 0x000fe400078e000c */
[----:B------:R-:W-:Y:S02]  /*0430*/  IMAD.MOV.U32 R28, RZ, RZ, R10 ;  /* 0x000000ffff1c7224 */ /* 0x000fe400078e000a */
[----:B------:R-:W-:-:S07]  /*0440*/  IMAD.MOV.U32 R29, RZ, RZ, R11 ;  /* 0x000000ffff1d7224 */ /* 0x000fce00078e000b */
.L_x_7:
[----:B------:R-:W-:Y:S05]  /*0450*/  BSYNC.RECONVERGENT B1 ;  /* 0x0000000000017941 */ /* 0x000fea0003800200 */
.L_x_6:
[----:B------:R-:W-:-:S07]  /*0460*/  VIADD R2, R2, 0x1 ;  /* 0x0000000102027836 */ /* 0x000fce0000000000 */
.L_x_5:
[----:B------:R-:W-:Y:S05]  /*0470*/  BSYNC.RECONVERGENT B0 ;  /* 0x0000000000007941 */ /* 0x000fea0003800200 */
.L_x_4:
[----:B------:R-:W-:-:S05]  /*0480*/  IMAD.SHL.U32 R8, R2, 0x40, RZ ;  /* 0x0000004002087824 */ /* 0x000fca00078e00ff */
[----:B------:R-:W-:-:S04]  /*0490*/  LOP3.LUT R8, R8, 0x40, RZ, 0xc0, !PT ;  /* 0x0000004008087812 */ /* 0x000fc800078ec0ff */
[----:B------:R-:W-:-:S05]  /*04a0*/  IADD3 R16, P0, PT, R8, UR10, RZ ;  /* 0x0000000a08107c10 */ /* 0x000fca000ff1e0ff */
[----:B------:R-:W-:-:S05]  /*04b0*/  IMAD.X R17, RZ, RZ, UR11, P0 ;  /* 0x0000000bff117e24 */ /* 0x000fca00080e06ff */
[----:B------:R-:W2:Y:S04]  /*04c0*/  LDG.E.128.CONSTANT R8, desc[UR6][R16.64] ;  /* 0x0000000610087981 */ /* 0x000ea8000c1e9d00 */
[----:B------:R-:W3:Y:S04]  /*04d0*/  LDG.E.128.CONSTANT R12, desc[UR6][R16.64+0x10] ;  /* 0x00001006100c7981 */ /* 0x000ee8000c1e9d00 */
[----:B------:R-:W4:Y:S01]  /*04e0*/  LDG.E.128.CONSTANT R16, desc[UR6][R16.64+0x20] ;  /* 0x0000200610107981 */ /* 0x000f22000c1e9d00 */
[----:B------:R-:W-:Y:S01]  /*04f0*/  LOP3.LUT R24, R2, 0x1, RZ, 0xc0, !PT ;  /* 0x0000000102187812 */ /* 0x000fe200078ec0ff */
[----:B------:R-:W-:Y:S01]  /*0500*/  IMAD.MOV.U32 R25, RZ, RZ, 0x3da8ff83 ;  /* 0x3da8ff83ff197424 */ /* 0x000fe200078e00ff */
[----:B------:R-:W-:Y:S01]  /*0510*/  DMUL R26, R28, R28 ;  /* 0x0000001c1c1a7228 */ /* 0x000fe20000000000 */
[----:B------:R-:W-:Y:S01]  /*0520*/  BSSY.RECONVERGENT B0, `(.L_x_8) ;  /* 0x000002e000007945 */ /* 0x000fe20003800200 */
[----:B------:R-:W-:Y:S01]  /*0530*/  ISETP.NE.U32.AND P0, PT, R24, 0x1, PT ;  /* 0x000000011800780c */ /* 0x000fe20003f05070 */
[----:B------:R-:W-:Y:S01]  /*0540*/  IMAD.MOV.U32 R24, RZ, RZ, 0x20fd8164 ;  /* 0x20fd8164ff187424 */ /* 0x000fe200078e00ff */
[----:B------:R-:W-:-:S02]  /*0550*/  DSETP.NEU.AND P1, PT, |R22|, +INF , PT ;  /* 0x7ff000001600742a */ /* 0x000fc40003f2d200 */
[----:B------:R-:W-:Y:S02]  /*0560*/  FSEL R25, -R25, 0.11223486810922622681, !P0 ;  /* 0x3de5db6519197808 */ /* 0x000fe40004000100 */
[----:B------:R-:W-:-:S06]  /*0570*/  FSEL R24, R24, -8.06006814911005101289e+34, !P0 ;  /* 0xf9785eba18187808 */ /* 0x000fcc0004000000 */
[----:B--2---:R-:W-:-:S04]  /*0580*/  DFMA R8, R26, R24, R8 ;  /* 0x000000181a08722b */ /* 0x004fc80000000008 */
[----:B------:R-:W-:-:S04]  /*0590*/  @!P1 IMAD.MOV.U32 R24, RZ, RZ, RZ ;  /* 0x000000ffff189224 */ /* 0x000fc800078e00ff */
[----:B------:R-:W-:-:S08]  /*05a0*/  DFMA R8, R26, R8, R10 ;  /* 0x000000081a08722b */ /* 0x000fd0000000000a */
[----:B---3--:R-:W-:-:S08]  /*05b0*/  DFMA R8, R26, R8, R12 ;  /* 0x000000081a08722b */ /* 0x008fd0000000000c */
[----:B------:R-:W-:-:S08]  /*05c0*/  DFMA R8, R26, R8, R14 ;  /* 0x000000081a08722b */ /* 0x000fd0000000000e */
[----:B----4-:R-:W-:-:S08]  /*05d0*/  DFMA R8, R26, R8, R16 ;  /* 0x000000081a08722b */ /* 0x010fd00000000010 */
[----:B------:R-:W-:-:S08]  /*05e0*/  DFMA R8, R26, R8, R18 ;  /* 0x000000081a08722b */ /* 0x000fd00000000012 */
[----:B------:R-:W-:Y:S02]  /*05f0*/  DFMA R28, R8, R28, R28 ;  /* 0x0000001c081c722b */ /* 0x000fe4000000001c */
[----:B------:R-:W-:Y:S02]  /*0600*/  DFMA R8, R26, R8, 1 ;  /* 0x3ff000001a08742b */ /* 0x000fe40000000008 */
[----:B------:R-:W-:-:S08]  /*0610*/  @!P1 DMUL R26, RZ, R22 ;  /* 0x00000016ff1a9228 */ /* 0x000fd00000000000 */
[----:B------:R-:W-:Y:S02]  /*0620*/  FSEL R10, R8, R28, !P0 ;  /* 0x0000001c080a7208 */ /* 0x000fe40004000000 */
[----:B------:R-:W-:Y:S02]  /*0630*/  FSEL R11, R9, R29, !P0 ;  /* 0x0000001d090b7208 */ /* 0x000fe40004000000 */
[----:B------:R-:W-:-:S04]  /*0640*/  LOP3.LUT P0, RZ, R2, 0x2, RZ, 0xc0, !PT ;  /* 0x0000000202ff7812 */ /* 0x000fc8000780c0ff */
[----:B------:R-:W-:-:S10]  /*0650*/  DADD R8, RZ, -R10 ;  /* 0x00000000ff087229 */ /* 0x000fd4000000080a */
[----:B------:R-:W-:Y:S02]  /*0660*/  FSEL R2, R10, R8, !P0 ;  /* 0x000000080a027208 */ /* 0x000fe40004000000 */
[----:B------:R-:W-:Y:S01]  /*0670*/  FSEL R25, R11, R9, !P0 ;  /* 0x000000090b197208 */ /* 0x000fe20004000000 */
[----:B------:R-:W-:Y:S06]  /*0680*/  @!P1 BRA `(.L_x_9) ;  /* 0x00000000005c9947 */ /* 0x000fec0003800000 */
[----:B------:R-:W-:Y:S01]  /*0690*/  UMOV UR4, 0x6dc9c883 ;  /* 0x6dc9c88300047882 */ /* 0x000fe20000000000 */
[----:B------:R-:W-:Y:S01]  /*06a0*/  UMOV UR5, 0x3fe45f30 ;  /* 0x3fe45f3000057882 */ /* 0x000fe20000000000 */
[C---:B------:R-:W-:Y:S02]  /*06b0*/  DSETP.GE.AND P0, PT, |R22|.reuse, 2.14748364800000000000e+09, PT ;  /* 0x41e000001600742a */ /* 0x040fe40003f06200 */
        /* <DEDUP_REMOVED lines=20> */
.L_x_9:
[----:B------:R-:W-:Y:S05]  /*0800*/  BSYNC.RECONVERGENT B0 ;  /* 0x0000000000007941 */ /* 0x000fea0003800200 */
.L_x_8:
        /* <DEDUP_REMOVED lines=9> */
[----:B------:R-:W-:-:S02]  /*08a0*/  DMUL R28, R26, R26 ;  /* 0x0000001a1a1c7228 */ /* 0x000fc40000000000 */
[----:B------:R-:W-:Y:S01]  /*08b0*/  ISETP.NE.U32.AND P0, PT, R22, 0x1, PT ;  /* 0x000000011600780c */ /* 0x000fe20003f05070 */
[----:B------:R-:W-:-:S03]  /*08c0*/  IMAD.MOV.U32 R22, RZ, RZ, 0x20fd8164 ;  /* 0x20fd8164ff167424 */ /* 0x000fc600078e00ff */
[----:B------:R-:W-:Y:S02]  /*08d0*/  FSEL R23, -R23, 0.11223486810922622681, !P0 ;  /* 0x3de5db6517177808 */ /* 0x000fe40004000100 */
[----:B------:R-:W-:-:S06]  /*08e0*/  FSEL R22, R22, -8.06006814911005101289e+34, !P0 ;  /* 0xf9785eba16167808 */ /* 0x000fcc0004000000 */
[----:B--2---:R-:W-:-:S08]  /*08f0*/  DFMA R8, R28, R22, R8 ;  /* 0x000000161c08722b */ /* 0x004fd00000000008 */
[----:B------:R-:W-:-:S08]  /*0900*/  DFMA R8, R28, R8, R10 ;  /* 0x000000081c08722b */ /* 0x000fd0000000000a */
[----:B---3--:R-:W-:Y:S01]  /*0910*/  DFMA R8, R28, R8, R12 ;  /* 0x000000081c08722b */ /* 0x008fe2000000000c */
[----:B------:R-:W-:-:S04]  /*0920*/  IMAD.WIDE R12, R0, 0x10, R4 ;  /* 0x00000010000c7825 */ /* 0x000fc800078e0204 */
[----:B------:R-:W-:-:S03]  /*0930*/  IMAD.IADD R0, R3, 0x1, R0 ;  /* 0x0000000103007824 */ /* 0x000fc600078e0200 */
[----:B------:R-:W-:-:S08]  /*0940*/  DFMA R8, R28, R8, R14 ;  /* 0x000000081c08722b */ /* 0x000fd0000000000e */
[----:B----4-:R-:W-:-:S08]  /*0950*/  DFMA R8, R28, R8, R16 ;  /* 0x000000081c08722b */ /* 0x010fd00000000010 */
[----:B------:R-:W-:-:S08]  /*0960*/  DFMA R8, R28, R8, R18 ;  /* 0x000000081c08722b */ /* 0x000fd00000000012 */
[----:B------:R-:W-:Y:S02]  /*0970*/  DFMA R26, R8, R26, R26 ;  /* 0x0000001a081a722b */ /* 0x000fe4000000001a */
[----:B------:R-:W-:-:S10]  /*0980*/  DFMA R8, R28, R8, 1 ;  /* 0x3ff000001c08742b */ /* 0x000fd40000000008 */
[----:B------:R-:W-:Y:S02]  /*0990*/  FSEL R10, R8, R26, !P0 ;  /* 0x0000001a080a7208 */ /* 0x000fe40004000000 */
[----:B------:R-:W-:Y:S02]  /*09a0*/  FSEL R11, R9, R27, !P0 ;  /* 0x0000001b090b7208 */ /* 0x000fe40004000000 */
[----:B------:R-:W-:-:S04]  /*09b0*/  LOP3.LUT P0, RZ, R24, 0x2, RZ, 0xc0, !PT ;  /* 0x0000000218ff7812 */ /* 0x000fc8000780c0ff */
[----:B------:R-:W-:-:S10]  /*09c0*/  DADD R8, RZ, -R10 ;  /* 0x00000000ff087229 */ /* 0x000fd4000000080a */
[----:B------:R-:W-:Y:S01]  /*09d0*/  FSEL R10, R10, R8, !P0 ;  /* 0x000000080a0a7208 */ /* 0x000fe20004000000 */
[----:B------:R-:W-:Y:S01]  /*09e0*/  IMAD.MOV.U32 R8, RZ, RZ, R2 ;  /* 0x000000ffff087224 */ /* 0x000fe200078e0002 */
[----:B------:R-:W-:Y:S01]  /*09f0*/  FSEL R11, R11, R9, !P0 ;  /* 0x000000090b0b7208 */ /* 0x000fe20004000000 */
[----:B------:R-:W-:Y:S01]  /*0a00*/  IMAD.MOV.U32 R9, RZ, RZ, R25 ;  /* 0x000000ffff097224 */ /* 0x000fe200078e0019 */
[----:B------:R-:W-:-:S04]  /*0a10*/  ISETP.GE.AND P0, PT, R0, UR9, PT ;  /* 0x0000000900007c0c */ /* 0x000fc8000bf06270 */
[----:B0-----:R-:W-:-:S07]  /*0a20*/  DMUL R10, R6, R10 ;  /* 0x0000000a060a7228 */ /* 0x001fce0000000000 */
[----:B------:R2:W-:Y:S02]  /*0a30*/  STG.E.128 desc[UR6][R12.64], R8 ;  /* 0x000000080c007986 */ /* 0x0005e4000c101d06 */
[----:B------:R-:W-:Y:S05]  /*0a40*/  @!P0 BRA `(.L_x_10) ;  /* 0xfffffff400b48947 */ /* 0x000fea000383ffff */
[----:B------:R-:W-:Y:S05]  /*0a50*/  EXIT ;  /* 0x000000000000794d */ /* 0x000fea0003800000 */
        .weak           $__internal_0_$__cuda_sm20_div_rn_f64_full
        .type           $__internal_0_$__cuda_sm20_div_rn_f64_full,@function
        .size           $__internal_0_$__cuda_sm20_div_rn_f64_full,($_ZN3GPU6init_wEP7double2ii$__internal_trig_reduction_slowpathd - $__internal_0_$__cuda_sm20_div_rn_f64_full)
$__internal_0_$__cuda_sm20_div_rn_f64_full:
[C---:B------:R-:W-:Y:S01]  /*0a60*/  FSETP.GEU.AND P0, PT, |R21|.reuse, 1.469367938527859385e-39, PT ;  /* 0x001000001500780b */ /* 0x040fe20003f0e200 */
[----:B------:R-:W-:Y:S01]  /*0a70*/  IMAD.MOV.U32 R18, RZ, RZ, 0x1 ;  /* 0x00000001ff127424 */ /* 0x000fe200078e00ff */
[----:B------:R-:W-:Y:S01]  /*0a80*/  LOP3.LUT R10, R21, 0x800fffff, RZ, 0xc0, !PT ;  /* 0x800fffff150a7812 */ /* 0x000fe200078ec0ff */
[----:B------:R-:W-:Y:S01]  /*0a90*/  BSSY.RECONVERGENT B1, `(.L_x_11) ;  /* 0x0000054000017945 */ /* 0x000fe20003800200 */
[C---:B------:R-:W-:Y:S02]  /*0aa0*/  FSETP.GEU.AND P2, PT, |R13|.reuse, 1.469367938527859385e-39, PT ;  /* 0x001000000d00780b */ /* 0x040fe40003f4e200 */
[----:B------:R-:W-:Y:S01]  /*0ab0*/  LOP3.LUT R11, R10, 0x3ff00000, RZ, 0xfc, !PT ;  /* 0x3ff000000a0b7812 */ /* 0x000fe200078efcff */
[----:B------:R-:W-:Y:S01]  /*0ac0*/  IMAD.MOV.U32 R10, RZ, RZ, R20 ;  /* 0x000000ffff0a7224 */ /* 0x000fe200078e0014 */
[----:B------:R-:W-:Y:S02]  /*0ad0*/  LOP3.LUT R8, R13, 0x7ff00000, RZ, 0xc0, !PT ;  /* 0x7ff000000d087812 */ /* 0x000fe400078ec0ff */
[----:B------:R-:W-:-:S03]  /*0ae0*/  LOP3.LUT R25, R21, 0x7ff00000, RZ, 0xc0, !PT ;  /* 0x7ff0000015197812 */ /* 0x000fc600078ec0ff */
[----:B------:R-:W-:Y:S01]  /*0af0*/  @!P0 DMUL R10, R20, 8.98846567431157953865e+307 ;  /* 0x7fe00000140a8828 */ /* 0x000fe20000000000 */
[----:B------:R-:W-:-:S03]  /*0b00*/  ISETP.GE.U32.AND P1, PT, R8, R25, PT ;  /* 0x000000190800720c */ /* 0x000fc60003f26070 */
[----:B------:R-:W-:Y:S02]  /*0b10*/  @!P2 LOP3.LUT R9, R21, 0x7ff00000, RZ, 0xc0, !PT ;  /* 0x7ff000001509a812 */ /* 0x000fe400078ec0ff */
[----:B------:R-:W0:Y:S02]  /*0b20*/  MUFU.RCP64H R19, R11 ;  /* 0x0000000b00137308 */ /* 0x000e240000001800 */
[----:B------:R-:W-:Y:S01]  /*0b30*/  @!P2 ISETP.GE.U32.AND P3, PT, R8, R9, PT ;  /* 0x000000090800a20c */ /* 0x000fe20003f66070 */
[----:B------:R-:W-:Y:S01]  /*0b40*/  IMAD.MOV.U32 R9, RZ, RZ, 0x1ca00000 ;  /* 0x1ca00000ff097424 */ /* 0x000fe200078e00ff */
[----:B------:R-:W-:-:S04]  /*0b50*/  @!P0 LOP3.LUT R25, R11, 0x7ff00000, RZ, 0xc0, !PT ;  /* 0x7ff000000b198812 */ /* 0x000fc800078ec0ff */
[----:B------:R-:W-:-:S04]  /*0b60*/  @!P2 SEL R17, R9, 0x63400000, !P3 ;  /* 0x634000000911a807 */ /* 0x000fc80005800000 */
[----:B------:R-:W-:-:S04]  /*0b70*/  @!P2 LOP3.LUT R22, R17, 0x80000000, R13, 0xf8, !PT ;  /* 0x800000001116a812 */ /* 0x000fc800078ef80d */
[----:B------:R-:W-:Y:S01]  /*0b80*/  @!P2 LOP3.LUT R23, R22, 0x100000, RZ, 0xfc, !PT ;  /* 0x001000001617a812 */ /* 0x000fe200078efcff */
[----:B0-----:R-:W-:Y:S01]  /*0b90*/  DFMA R14, R18, -R10, 1 ;  /* 0x3ff00000120e742b */ /* 0x001fe2000000080a */
[----:B------:R-:W-:-:S07]  /*0ba0*/  @!P2 IMAD.MOV.U32 R22, RZ, RZ, RZ ;  /* 0x000000ffff16a224 */ /* 0x000fce00078e00ff */
[----:B------:R-:W-:-:S08]  /*0bb0*/  DFMA R14, R14, R14, R14 ;  /* 0x0000000e0e0e722b */ /* 0x000fd0000000000e */
[----:B------:R-:W-:Y:S01]  /*0bc0*/  DFMA R18, R18, R14, R18 ;  /* 0x0000000e1212722b */ /* 0x000fe20000000012 */
[----:B------:R-:W-:Y:S01]  /*0bd0*/  SEL R15, R9, 0x63400000, !P1 ;  /* 0x63400000090f7807 */ /* 0x000fe20004800000 */
[----:B------:R-:W-:-:S03]  /*0be0*/  IMAD.MOV.U32 R14, RZ, RZ, R12 ;  /* 0x000000ffff0e7224 */ /* 0x000fc600078e000c */
[----:B------:R-:W-:-:S03]  /*0bf0*/  LOP3.LUT R15, R15, 0x800fffff, R13, 0xf8, !PT ;  /* 0x800fffff0f0f7812 */ /* 0x000fc600078ef80d */
[----:B------:R-:W-:-:S03]  /*0c00*/  DFMA R16, R18, -R10, 1 ;  /* 0x3ff000001210742b */ /* 0x000fc6000000080a */
[----:B------:R-:W-:-:S05]  /*0c10*/  @!P2 DFMA R14, R14, 2, -R22 ;  /* 0x400000000e0ea82b */ /* 0x000fca0000000816 */
[----:B------:R-:W-:-:S08]  /*0c20*/  DFMA R16, R18, R16, R18 ;  /* 0x000000101210722b */ /* 0x000fd00000000012 */
[----:B------:R-:W-:-:S08]  /*0c30*/  DMUL R18, R16, R14 ;  /* 0x0000000e10127228 */ /* 0x000fd00000000000 */
[----:B------:R-:W-:-:S08]  /*0c40*/  DFMA R22, R18, -R10, R14 ;  /* 0x8000000a1216722b */ /* 0x000fd0000000000e */
[----:B------:R-:W-:Y:S01]  /*0c50*/  DFMA R22, R16, R22, R18 ;  /* 0x000000161016722b */ /* 0x000fe20000000012 */
[----:B------:R-:W-:Y:S01]  /*0c60*/  IMAD.MOV.U32 R16, RZ, RZ, R8 ;  /* 0x000000ffff107224 */ /* 0x000fe200078e0008 */
[----:B------:R-:W-:Y:S01]  /*0c70*/  @!P2 LOP3.LUT R16, R15, 0x7ff00000, RZ, 0xc0, !PT ;  /* 0x7ff000000f10a812 */ /* 0x000fe200078ec0ff */
[----:B------:R-:W-:-:S04]  /*0c80*/  VIADD R18, R25, 0xffffffff ;  /* 0xffffffff19127836 */ /* 0x000fc80000000000 */
[----:B------:R-:W-:-:S05]  /*0c90*/  VIADD R17, R16, 0xffffffff ;  /* 0xffffffff10117836 */ /* 0x000fca0000000000 */
[----:B------:R-:W-:-:S04]  /*0ca0*/  ISETP.GT.U32.AND P0, PT, R17, 0x7feffffe, PT ;  /* 0x7feffffe1100780c */ /* 0x000fc80003f04070 */
[----:B------:R-:W-:-:S13]  /*0cb0*/  ISETP.GT.U32.OR P0, PT, R18, 0x7feffffe, P0 ;  /* 0x7feffffe1200780c */ /* 0x000fda0000704470 */
[----:B------:R-:W-:Y:S05]  /*0cc0*/  @P0 BRA `(.L_x_12) ;  /* 0x00000000006c0947 */ /* 0x000fea0003800000 */
[----:B------:R-:W-:Y:S01]  /*0cd0*/  LOP3.LUT R13, R21, 0x7ff00000, RZ, 0xc0, !PT ;  /* 0x7ff00000150d7812 */ /* 0x000fe200078ec0ff */
[----:B------:R-:W-:-:S03]  /*0ce0*/  IMAD.MOV.U32 R16, RZ, RZ, RZ ;  /* 0x000000ffff107224 */ /* 0x000fc600078e00ff */
[CC--:B------:R-:W-:Y:S02]  /*0cf0*/  VIADDMNMX R12, R8.reuse, -R13.reuse, 0xb9600000, !PT ;  /* 0xb9600000080c7446 */ /* 0x0c0fe4000780090d */
[----:B------:R-:W-:Y:S02]  /*0d00*/  ISETP.GE.U32.AND P0, PT, R8, R13, PT ;  /* 0x0000000d0800720c */ /* 0x000fe40003f06070 */
[----:B------:R-:W-:Y:S02]  /*0d10*/  VIMNMX R12, PT, PT, R12, 0x46a00000, PT ;  /* 0x46a000000c0c7848 */ /* 0x000fe40003fe0100 */
[----:B------:R-:W-:-:S05]  /*0d20*/  SEL R9, R9, 0x63400000, !P0 ;  /* 0x6340000009097807 */ /* 0x000fca0004000000 */
[----:B------:R-:W-:-:S04]  /*0d30*/  IMAD.IADD R12, R12, 0x1, -R9 ;  /* 0x000000010c0c7824 */ /* 0x000fc800078e0a09 */
[----:B------:R-:W-:-:S06]  /*0d40*/  VIADD R17, R12, 0x7fe00000 ;  /* 0x7fe000000c117836 */ /* 0x000fcc0000000000 */
[----:B------:R-:W-:-:S10]  /*0d50*/  DMUL R8, R22, R16 ;  /* 0x0000001016087228 */ /* 0x000fd40000000000 */
[----:B------:R-:W-:-:S13]  /*0d60*/  FSETP.GTU.AND P0, PT, |R9|, 1.469367938527859385e-39, PT ;  /* 0x001000000900780b */ /* 0x000fda0003f0c200 */
[----:B------:R-:W-:Y:S05]  /*0d70*/  @P0 BRA `(.L_x_13) ;  /* 0x0000000000940947 */ /* 0x000fea0003800000 */
[----:B------:R-:W-:Y:S01]  /*0d80*/  DFMA R10, R22, -R10, R14 ;  /* 0x8000000a160a722b */ /* 0x000fe2000000000e */
[----:B------:R-:W-:-:S09]  /*0d90*/  IMAD.MOV.U32 R16, RZ, RZ, RZ ;  /* 0x000000ffff107224 */ /* 0x000fd200078e00ff */
[C---:B------:R-:W-:Y:S02]  /*0da0*/  FSETP.NEU.AND P0, PT, R11.reuse, RZ, PT ;  /* 0x000000ff0b00720b */ /* 0x040fe40003f0d000 */
[----:B------:R-:W-:-:S04]  /*0db0*/  LOP3.LUT R13, R11, 0x80000000, R21, 0x48, !PT ;  /* 0x800000000b0d7812 */ /* 0x000fc800078e4815 */
[----:B------:R-:W-:-:S07]  /*0dc0*/  LOP3.LUT R17, R13, R17, RZ, 0xfc, !PT ;  /* 0x000000110d117212 */ /* 0x000fce00078efcff */
[----:B------:R-:W-:Y:S05]  /*0dd0*/  @!P0 BRA `(.L_x_13) ;  /* 0x00000000007c8947 */ /* 0x000fea0003800000 */
[----:B------:R-:W-:Y:S01]  /*0de0*/  IMAD.MOV R11, RZ, RZ, -R12 ;  /* 0x000000ffff0b7224 */ /* 0x000fe200078e0a0c */
[----:B------:R-:W-:Y:S01]  /*0df0*/  DMUL.RP R16, R22, R16 ;  /* 0x0000001016107228 */ /* 0x000fe20000008000 */
[----:B------:R-:W-:-:S06]  /*0e00*/  IMAD.MOV.U32 R10, RZ, RZ, RZ ;  /* 0x000000ffff0a7224 */ /* 0x000fcc00078e00ff */
[----:B------:R-:W-:-:S03]  /*0e10*/  DFMA R10, R8, -R10, R22 ;  /* 0x8000000a080a722b */ /* 0x000fc60000000016 */
[----:B------:R-:W-:-:S03]  /*0e20*/  LOP3.LUT R13, R17, R13, RZ, 0x3c, !PT ;  /* 0x0000000d110d7212 */ /* 0x000fc600078e3cff */
[----:B------:R-:W-:-:S04]  /*0e30*/  IADD3 R10, PT, PT, -R12, -0x43300000, RZ ;  /* 0xbcd000000c0a7810 */ /* 0x000fc80007ffe1ff */
[----:B------:R-:W-:-:S04]  /*0e40*/  FSETP.NEU.AND P0, PT, |R11|, R10, PT ;  /* 0x0000000a0b00720b */ /* 0x000fc80003f0d200 */
[----:B------:R-:W-:Y:S02]  /*0e50*/  FSEL R8, R16, R8, !P0 ;  /* 0x0000000810087208 */ /* 0x000fe40004000000 */
[----:B------:R-:W-:Y:S01]  /*0e60*/  FSEL R9, R13, R9, !P0 ;  /* 0x000000090d097208 */ /* 0x000fe20004000000 */
[----:B------:R-:W-:Y:S06]  /*0e70*/  BRA `(.L_x_13) ;  /* 0x0000000000547947 */ /* 0x000fec0003800000 */
.L_x_12:
[----:B------:R-:W-:-:S14]  /*0e80*/  DSETP.NAN.AND P0, PT, R12, R12, PT ;  /* 0x0000000c0c00722a */ /* 0x000fdc0003f08000 */
[----:B------:R-:W-:Y:S05]  /*0e90*/  @P0 BRA `(.L_x_14) ;  /* 0x0000000000440947 */ /* 0x000fea0003800000 */
[----:B------:R-:W-:-:S14]  /*0ea0*/  DSETP.NAN.AND P0, PT, R20, R20, PT ;  /* 0x000000141400722a */ /* 0x000fdc0003f08000 */
[----:B------:R-:W-:Y:S05]  /*0eb0*/  @P0 BRA `(.L_x_15) ;  /* 0x0000000000300947 */ /* 0x000fea0003800000 */
[----:B------:R-:W-:Y:S01]  /*0ec0*/  ISETP.NE.AND P0, PT, R16, R25, PT ;  /* 0x000000191000720c */ /* 0x000fe20003f05270 */
[----:B------:R-:W-:Y:S02]  /*0ed0*/  IMAD.MOV.U32 R8, RZ, RZ, 0x0 ;  /* 0x00000000ff087424 */ /* 0x000fe400078e00ff */
[----:B------:R-:W-:-:S10]  /*0ee0*/  IMAD.MOV.U32 R9, RZ, RZ, -0x80000 ;  /* 0xfff80000ff097424 */ /* 0x000fd400078e00ff */
[----:B------:R-:W-:Y:S05]  /*0ef0*/  @!P0 BRA `(.L_x_13) ;  /* 0x0000000000348947 */ /* 0x000fea0003800000 */
[----:B------:R-:W-:Y:S02]  /*0f00*/  ISETP.NE.AND P0, PT, R16, 0x7ff00000, PT ;  /* 0x7ff000001000780c */ /* 0x000fe40003f05270 */
[----:B------:R-:W-:Y:S02]  /*0f10*/  LOP3.LUT R9, R13, 0x80000000, R21, 0x48, !PT ;  /* 0x800000000d097812 */ /* 0x000fe400078e4815 */
[----:B------:R-:W-:-:S13]  /*0f20*/  ISETP.EQ.OR P0, PT, R25, RZ, !P0 ;  /* 0x000000ff1900720c */ /* 0x000fda0004702670 */
[----:B------:R-:W-:Y:S01]  /*0f30*/  @P0 LOP3.LUT R10, R9, 0x7ff00000, RZ, 0xfc, !PT ;  /* 0x7ff00000090a0812 */ /* 0x000fe200078efcff */
[----:B------:R-:W-:Y:S02]  /*0f40*/  @!P0 IMAD.MOV.U32 R8, RZ, RZ, RZ ;  /* 0x000000ffff088224 */ /* 0x000fe400078e00ff */
[----:B------:R-:W-:Y:S02]  /*0f50*/  @P0 IMAD.MOV.U32 R8, RZ, RZ, RZ ;  /* 0x000000ffff080224 */ /* 0x000fe400078e00ff */
[----:B------:R-:W-:Y:S01]  /*0f60*/  @P0 IMAD.MOV.U32 R9, RZ, RZ, R10 ;  /* 0x000000ffff090224 */ /* 0x000fe200078e000a */
[----:B------:R-:W-:Y:S06]  /*0f70*/  BRA `(.L_x_13) ;  /* 0x0000000000147947 */ /* 0x000fec0003800000 */
.L_x_15:
[----:B------:R-:W-:Y:S01]  /*0f80*/  LOP3.LUT R9, R21, 0x80000, RZ, 0xfc, !PT ;  /* 0x0008000015097812 */ /* 0x000fe200078efcff */
[----:B------:R-:W-:Y:S01]  /*0f90*/  IMAD.MOV.U32 R8, RZ, RZ, R20 ;  /* 0x000000ffff087224 */ /* 0x000fe200078e0014 */
[----:B------:R-:W-:Y:S06]  /*0fa0*/  BRA `(.L_x_13) ;  /* 0x0000000000087947 */ /* 0x000fec0003800000 */
.L_x_14:
[----:B------:R-:W-:Y:S01]  /*0fb0*/  LOP3.LUT R9, R13, 0x80000, RZ, 0xfc, !PT ;  /* 0x000800000d097812 */ /* 0x000fe200078efcff */
[----:B------:R-:W-:-:S07]  /*0fc0*/  IMAD.MOV.U32 R8, RZ, RZ, R12 ;  /* 0x000000ffff087224 */ /* 0x000fce00078e000c */
.L_x_13:
[----:B------:R-:W-:Y:S05]  /*0fd0*/  BSYNC.RECONVERGENT B1 ;  /* 0x0000000000017941 */ /* 0x000fea0003800200 */
.L_x_11:
[----:B------:R-:W-:Y:S02]  /*0fe0*/  IMAD.MOV.U32 R22, RZ, RZ, R8 ;  /* 0x000000ffff167224 */ /* 0x000fe400078e0008 */
[----:B------:R-:W-:Y:S02]  /*0ff0*/  IMAD.MOV.U32 R23, RZ, RZ, R9 ;  /* 0x000000ffff177224 */ /* 0x000fe400078e0009 */
[----:B------:R-:W-:Y:S02]  /*1000*/  IMAD.MOV.U32 R8, RZ, RZ, R2 ;  /* 0x000000ffff087224 */ /* 0x000fe400078e0002 */
[----:B------:R-:W-:-:S04]  /*1010*/  IMAD.MOV.U32 R9, RZ, RZ, 0x0 ;  /* 0x00000000ff097424 */ /* 0x000fc800078e00ff */
[----:B------:R-:W-:Y:S05]  /*1020*/  RET.REL.NODEC R8 `(_ZN3GPU6init_wEP7double2ii) ;  /* 0xffffffec08f47950 */ /* 0x000fea0003c3ffff */
        .type           $_ZN3GPU6init_wEP7double2ii$__internal_trig_reduction_slowpathd,@function
        .size           $_ZN3GPU6init_wEP7double2ii$__internal_trig_reduction_slowpathd,(.L_x_33 - $_ZN3GPU6init_wEP7double2ii$__internal_trig_reduction_slowpathd)
$_ZN3GPU6init_wEP7double2ii$__internal_trig_reduction_slowpathd:
[--C-:B------:R-:W-:Y:S01]  /*1030*/  SHF.R.U32.HI R18, RZ, 0x14, R19.reuse ;  /* 0x00000014ff127819 */ /* 0x100fe20000011613 */
[----:B------:R-:W-:Y:S02]  /*1040*/  IMAD.MOV.U32 R11, RZ, RZ, R19 ;  /* 0x000000ffff0b7224 */ /* 0x000fe400078e0013 */
[----:B------:R-:W-:Y:S01]  /*1050*/  IMAD.MOV.U32 R8, RZ, RZ, RZ ;  /* 0x000000ffff087224 */ /* 0x000fe200078e00ff */
[----:B------:R-:W-:-:S04]  /*1060*/  LOP3.LUT R9, R18, 0x7ff, RZ, 0xc0, !PT ;  /* 0x000007ff12097812 */ /* 0x000fc800078ec0ff */
[----:B------:R-:W-:-:S13]  /*1070*/  ISETP.NE.AND P0, PT, R9, 0x7ff, PT ;  /* 0x000007ff0900780c */ /* 0x000fda0003f05270 */
[----:B------:R-:W-:Y:S05]  /*1080*/  @!P0 BRA `(.L_x_16) ;  /* 0x0000000800508947 */ /* 0x000fea0003800000 */
[----:B------:R-:W-:Y:S01]  /*1090*/  VIADD R8, R9, 0xfffffc00 ;  /* 0xfffffc0009087836 */ /* 0x000fe20000000000 */
[----:B------:R-:W-:Y:S01]  /*10a0*/  BSSY.RECONVERGENT B2, `(.L_x_17) ;  /* 0x000002e000027945 */ /* 0x000fe20003800200 */
[----:B------:R-:W-:-:S03]  /*10b0*/  CS2R R12, SRZ ;  /* 0x00000000000c7805 */ /* 0x000fc6000001ff00 */
[----:B------:R-:W-:Y:S02]  /*10c0*/  SHF.R.U32.HI R15, RZ, 0x6, R8 ;  /* 0x00000006ff0f7819 */ /* 0x000fe40000011608 */
[----:B------:R-:W-:Y:S02]  /*10d0*/  ISETP.GE.U32.AND P0, PT, R8, 0x80, PT ;  /* 0x000000800800780c */ /* 0x000fe40003f06070 */
[C---:B------:R-:W-:Y:S02]  /*10e0*/  IADD3 R16, PT, PT, -R15.reuse, 0x13, RZ ;  /* 0x000000130f107810 */ /* 0x040fe40007ffe1ff */
[----:B------:R-:W-:Y:S02]  /*10f0*/  IADD3 R14, PT, PT, -R15, 0xf, RZ ;  /* 0x0000000f0f0e7810 */ /* 0x000fe40007ffe1ff */
[----:B------:R-:W-:-:S04]  /*1100*/  SEL R16, R16, 0x12, P0 ;  /* 0x0000001210107807 */ /* 0x000fc80000000000 */
[----:B------:R-:W-:-:S13]  /*1110*/  ISETP.GE.AND P0, PT, R14, R16, PT ;  /* 0x000000100e00720c */ /* 0x000fda0003f06270 */
[----:B------:R-:W-:Y:S05]  /*1120*/  @P0 BRA `(.L_x_18) ;  /* 0x0000000000940947 */ /* 0x000fea0003800000 */
[----:B------:R-:W0:Y:S01]  /*1130*/  LDC.64 R8, c[0x0][0x358] ;  /* 0x0000d600ff087b82 */ /* 0x000e220000000a00 */
[C---:B------:R-:W-:Y:S01]  /*1140*/  SHF.L.U64.HI R27, R10.reuse, 0xb, R11 ;  /* 0x0000000b0a1b7819 */ /* 0x040fe2000001020b */
[----:B------:R-:W-:Y:S01]  /*1150*/  BSSY.RECONVERGENT B3, `(.L_x_19) ;  /* 0x0000021000037945 */ /* 0x000fe20003800200 */
[----:B------:R-:W-:Y:S01]  /*1160*/  IMAD.SHL.U32 R17, R10, 0x800, RZ ;  /* 0x000008000a117824 */ /* 0x000fe200078e00ff */
[----:B------:R-:W-:Y:S01]  /*1170*/  IADD3 R15, PT, PT, RZ, -R15, -R16 ;  /* 0x8000000fff0f7210 */ /* 0x000fe20007ffe810 */
[----:B------:R-:W-:Y:S01]  /*1180*/  IMAD.MOV.U32 R26, RZ, RZ, RZ ;  /* 0x000000ffff1a7224 */ /* 0x000fe200078e00ff */
[----:B------:R-:W-:Y:S02]  /*1190*/  CS2R R12, SRZ ;  /* 0x00000000000c7805 */ /* 0x000fe4000001ff00 */
[----:B------:R-:W-:-:S07]  /*11a0*/  LOP3.LUT R27, R27, 0x80000000, RZ, 0xfc, !PT ;  /* 0x800000001b1b7812 */ /* 0x000fce00078efcff */
.L_x_20:
[----:B------:R-:W1:Y:S01]  /*11b0*/  LDC.64 R10, c[0x4][RZ] ;  /* 0x01000000ff0a7b82 */ /* 0x000e620000000a00 */
[----:B0-----:R-:W-:Y:S02]  /*11c0*/  R2UR UR4, R8 ;  /* 0x00000000080472ca */ /* 0x001fe400000e0000 */
[----:B------:R-:W-:Y:S01]  /*11d0*/  R2UR UR5, R9 ;  /* 0x00000000090572ca */ /* 0x000fe200000e0000 */
[----:B-1----:R-:W-:-:S12]  /*11e0*/  IMAD.WIDE R10, R14, 0x8, R10 ;  /* 0x000000080e0a7825 */ /* 0x002fd800078e020a */
[----:B------:R-:W2:Y:S01]  /*11f0*/  LDG.E.64.CONSTANT R10, desc[UR4][R10.64] ;  /* 0x000000040a0a7981 */ /* 0x000ea2000c1e9b00 */
[----:B------:R-:W-:Y:S02]  /*1200*/  VIADD R15, R15, 0x1 ;  /* 0x000000010f0f7836 */ /* 0x000fe40000000000 */
[----:B------:R-:W-:Y:S02]  /*1210*/  VIADD R14, R14, 0x1 ;  /* 0x000000010e0e7836 */ /* 0x000fe40000000000 */
[----:B--2---:R-:W-:-:S04]  /*1220*/  IMAD.WIDE.U32 R12, P2, R10, R17, R12 ;  /* 0x000000110a0c7225 */ /* 0x004fc8000784000c */
[C---:B------:R-:W-:Y:S02]  /*1230*/  IMAD R29, R10.reuse, R27, RZ ;  /* 0x0000001b0a1d7224 */ /* 0x040fe400078e02ff */
[----:B------:R-:W-:Y:S02]  /*1240*/  IMAD R28, R11, R17, RZ ;  /* 0x000000110b1c7224 */ /* 0x000fe400078e02ff */
[----:B------:R-:W-:Y:S01]  /*1250*/  IMAD.HI.U32 R10, R10, R27, RZ ;  /* 0x0000001b0a0a7227 */ /* 0x000fe200078e00ff */
[----:B------:R-:W-:-:S03]  /*1260*/  IADD3 R13, P0, PT, R29, R13, RZ ;  /* 0x0000000d1d0d7210 */ /* 0x000fc60007f1e0ff */
[----:B------:R-:W-:Y:S01]  /*1270*/  IMAD R29, R26, 0x8, R1 ;  /* 0x000000081a1d7824 */ /* 0x000fe200078e0201 */
[----:B------:R-:W-:Y:S01]  /*1280*/  IADD3 R13, P1, PT, R28, R13, RZ ;  /* 0x0000000d1c0d7210 */ /* 0x000fe20007f3e0ff */
[----:B------:R-:W-:-:S04]  /*1290*/  IMAD.HI.U32 R28, R11, R17, RZ ;  /* 0x000000110b1c7227 */ /* 0x000fc800078e00ff */
[----:B------:R0:W-:Y:S01]  /*12a0*/  STL.64 [R29], R12 ;  /* 0x0000000c1d007387 */ /* 0x0001e20000100a00 */
[----:B------:R-:W-:Y:S02]  /*12b0*/  VIADD R26, R26, 0x1 ;  /* 0x000000011a1a7836 */ /* 0x000fe40000000000 */
[----:B0-----:R-:W-:Y:S02]  /*12c0*/  IMAD.X R29, RZ, RZ, R10, P2 ;  /* 0x000000ffff1d7224 */ /* 0x001fe400010e060a */
[----:B------:R-:W-:-:S03]  /*12d0*/  IMAD.HI.U32 R10, R11, R27, RZ ;  /* 0x0000001b0b0a7227 */ /* 0x000fc600078e00ff */
[----:B------:R-:W-:Y:S01]  /*12e0*/  IADD3.X R28, P0, PT, R28, R29, RZ, P0, !PT ;  /* 0x0000001d1c1c7210 */ /* 0x000fe2000071e4ff */
[----:B------:R-:W-:-:S04]  /*12f0*/  IMAD R11, R11, R27, RZ ;  /* 0x0000001b0b0b7224 */ /* 0x000fc800078e02ff */
[----:B------:R-:W-:Y:S01]  /*1300*/  IMAD.X R10, RZ, RZ, R10, P0 ;  /* 0x000000ffff0a7224 */ /* 0x000fe200000e060a */
[----:B------:R-:W-:Y:S02]  /*1310*/  ISETP.NE.AND P0, PT, R15, -0xf, PT ;  /* 0xfffffff10f00780c */ /* 0x000fe40003f05270 */
[----:B------:R-:W-:-:S05]  /*1320*/  IADD3.X R28, P1, PT, R11, R28, RZ, P1, !PT ;  /* 0x0000001c0b1c7210 */ /* 0x000fca0000f3e4ff */
[----:B------:R-:W-:Y:S02]  /*1330*/  IMAD.X R13, RZ, RZ, R10, P1 ;  /* 0x000000ffff0d7224 */ /* 0x000fe400008e060a */
[----:B------:R-:W-:-:S04]  /*1340*/  IMAD.MOV.U32 R12, RZ, RZ, R28 ;  /* 0x000000ffff0c7224 */ /* 0x000fc800078e001c */
[----:B------:R-:W-:Y:S05]  /*1350*/  @P0 BRA `(.L_x_20) ;  /* 0xfffffffc00940947 */ /* 0x000fea000383ffff */
[----:B------:R-:W-:Y:S05]  /*1360*/  BSYNC.RECONVERGENT B3 ;  /* 0x0000000000037941 */ /* 0x000fea0003800200 */
.L_x_19:
[----:B------:R-:W-:-:S07]  /*1370*/  IMAD.MOV.U32 R14, RZ, RZ, R16 ;  /* 0x000000ffff0e7224 */ /* 0x000fce00078e0010 */
.L_x_18:
[----:B------:R-:W-:Y:S05]  /*1380*/  BSYNC.RECONVERGENT B2 ;  /* 0x0000000000027941 */ /* 0x000fea0003800200 */
.L_x_17:
[C---:B------:R-:W-:Y:S02]  /*1390*/  LOP3.LUT R8, R18.reuse, 0x7ff, RZ, 0xc0, !PT ;  /* 0x000007ff12087812 */ /* 0x040fe400078ec0ff */
[----:B------:R-:W-:-:S03]  /*13a0*/  LOP3.LUT P0, R27, R18, 0x3f, RZ, 0xc0, !PT ;  /* 0x0000003f121b7812 */ /* 0x000fc6000780c0ff */
[----:B------:R-:W-:-:S05]  /*13b0*/  VIADD R8, R8, 0xfffffc00 ;  /* 0xfffffc0008087836 */ /* 0x000fca0000000000 */
[----:B------:R-:W-:-:S05]  /*13c0*/  SHF.R.U32.HI R9, RZ, 0x6, R8 ;  /* 0x00000006ff097819 */ /* 0x000fca0000011608 */
[----:B------:R-:W-:-:S04]  /*13d0*/  IMAD.IADD R8, R9, 0x1, R14 ;  /* 0x0000000109087824 */ /* 0x000fc800078e020e */
[----:B------:R-:W-:-:S05]  /*13e0*/  IMAD.U32 R29, R8, 0x8, R1 ;  /* 0x00000008081d7824 */ /* 0x000fca00078e0001 */
[----:B------:R0:W-:Y:S04]  /*13f0*/  STL.64 [R29+-0x78], R12 ;  /* 0xffff880c1d007387 */ /* 0x0001e80000100a00 */
[----:B------:R-:W2:Y:S04]  /*1400*/  @P0 LDL.64 R14, [R1+0x8] ;  /* 0x00000800010e0983 */ /* 0x000ea80000100a00 */
[----:B------:R-:W3:Y:S04]  /*1410*/  LDL.64 R10, [R1+0x10] ;  /* 0x00001000010a7983 */ /* 0x000ee80000100a00 */
[----:B------:R-:W4:Y:S01]  /*1420*/  LDL.64 R8, [R1+0x18] ;  /* 0x0000180001087983 */ /* 0x000f220000100a00 */
[----:B------:R-:W-:Y:S01]  /*1430*/  BSSY.RECONVERGENT B2, `(.L_x_21) ;  /* 0x0000035000027945 */ /* 0x000fe20003800200 */
[----:B--2---:R-:W-:-:S02]  /*1440*/  @P0 SHF.R.U64 R18, R14, 0x1, R15 ;  /* 0x000000010e120819 */ /* 0x004fc4000000120f */
[----:B------:R-:W-:Y:S02]  /*1450*/  @P0 SHF.R.U32.HI R26, RZ, 0x1, R15 ;  /* 0x00000001ff1a0819 */ /* 0x000fe4000001160f */
[----:B------:R-:W-:Y:S02]  /*1460*/  @P0 LOP3.LUT R15, R27, 0x3f, RZ, 0x3c, !PT ;  /* 0x0000003f1b0f0812 */ /* 0x000fe400078e3cff */
[----:B---3--:R-:W-:Y:S02]  /*1470*/  @P0 SHF.L.U32 R17, R10, R27, RZ ;  /* 0x0000001b0a110219 */ /* 0x008fe400000006ff */
[----:B0-----:R-:W-:Y:S02]  /*1480*/  @P0 SHF.R.U64 R12, R18, R15, R26 ;  /* 0x0000000f120c0219 */ /* 0x001fe4000000121a */
[--C-:B------:R-:W-:Y:S02]  /*1490*/  @P0 SHF.R.U32.HI R14, RZ, 0x1, R11.reuse ;  /* 0x00000001ff0e0819 */ /* 0x100fe4000001160b */
[----:B------:R-:W-:-:S02]  /*14a0*/  @P0 SHF.R.U64 R28, R10, 0x1, R11 ;  /* 0x000000010a1c0819 */ /* 0x000fc4000000120b */
[----:B------:R-:W-:Y:S02]  /*14b0*/  @P0 SHF.L.U64.HI R16, R10, R27, R11 ;  /* 0x0000001b0a100219 */ /* 0x000fe4000001020b */
[----:B------:R-:W-:Y:S02]  /*14c0*/  @P0 SHF.R.U32.HI R13, RZ, R15, R26 ;  /* 0x0000000fff0d0219 */ /* 0x000fe4000001161a */
[----:B------:R-:W-:Y:S02]  /*14d0*/  @P0 LOP3.LUT R10, R17, R12, RZ, 0xfc, !PT ;  /* 0x0000000c110a0212 */ /* 0x000fe400078efcff */
[----:B----4-:R-:W-:Y:S02]  /*14e0*/  @P0 SHF.L.U32 R18, R8, R27, RZ ;  /* 0x0000001b08120219 */ /* 0x010fe400000006ff */
[----:B------:R-:W-:Y:S01]  /*14f0*/  @P0 SHF.R.U64 R29, R28, R15, R14 ;  /* 0x0000000f1c1d0219 */ /* 0x000fe2000000120e */
[----:B------:R-:W-:Y:S01]  /*1500*/  IMAD.SHL.U32 R12, R10, 0x4, RZ ;  /* 0x000000040a0c7824 */ /* 0x000fe200078e00ff */
[----:B------:R-:W-:-:S02]  /*1510*/  @P0 LOP3.LUT R11, R16, R13, RZ, 0xfc, !PT ;  /* 0x0000000d100b0212 */ /* 0x000fc400078efcff */
[----:B------:R-:W-:Y:S02]  /*1520*/  @P0 SHF.L.U64.HI R27, R8, R27, R9 ;  /* 0x0000001b081b0219 */ /* 0x000fe40000010209 */
[----:B------:R-:W-:Y:S02]  /*1530*/  @P0 LOP3.LUT R8, R18, R29, RZ, 0xfc, !PT ;  /* 0x0000001d12080212 */ /* 0x000fe400078efcff */
[----:B------:R-:W-:Y:S02]  /*1540*/  @P0 SHF.R.U32.HI R14, RZ, R15, R14 ;  /* 0x0000000fff0e0219 */ /* 0x000fe4000001160e */
[----:B------:R-:W-:Y:S02]  /*1550*/  SHF.L.U64.HI R10, R10, 0x2, R11 ;  /* 0x000000020a0a7819 */ /* 0x000fe4000001020b */
[----:B------:R-:W-:Y:S02]  /*1560*/  SHF.L.W.U32.HI R16, R11, 0x2, R8 ;  /* 0x000000020b107819 */ /* 0x000fe40000010e08 */
[----:B------:R-:W-:-:S02]  /*1570*/  @P0 LOP3.LUT R9, R27, R14, RZ, 0xfc, !PT ;  /* 0x0000000e1b090212 */ /* 0x000fc400078efcff */
[----:B------:R-:W-:Y:S02]  /*1580*/  IADD3 RZ, P0, PT, RZ, -R12, RZ ;  /* 0x8000000cffff7210 */ /* 0x000fe40007f1e0ff */
[----:B------:R-:W-:Y:S02]  /*1590*/  LOP3.LUT R11, RZ, R10, RZ, 0x33, !PT ;  /* 0x0000000aff0b7212 */ /* 0x000fe400078e33ff */
[----:B------:R-:W-:Y:S02]  /*15a0*/  SHF.L.W.U32.HI R8, R8, 0x2, R9 ;  /* 0x0000000208087819 */ /* 0x000fe40000010e09 */
[----:B------:R-:W-:Y:S02]  /*15b0*/  LOP3.LUT R13, RZ, R16, RZ, 0x33, !PT ;  /* 0x00000010ff0d7212 */ /* 0x000fe400078e33ff */
[----:B------:R-:W-:Y:S02]  /*15c0*/  IADD3.X R11, P0, PT, RZ, R11, RZ, P0, !PT ;  /* 0x0000000bff0b7210 */ /* 0x000fe4000071e4ff */
[----:B------:R-:W-:-:S02]  /*15d0*/  LOP3.LUT R14, RZ, R8, RZ, 0x33, !PT ;  /* 0x00000008ff0e7212 */ /* 0x000fc400078e33ff */
[----:B------:R-:W-:Y:S02]  /*15e0*/  IADD3.X R13, P1, PT, RZ, R13, RZ, P0, !PT ;  /* 0x0000000dff0d7210 */ /* 0x000fe4000073e4ff */
[----:B------:R-:W-:-:S03]  /*15f0*/  ISETP.GT.U32.AND P2, PT, R16, -0x1, PT ;  /* 0xffffffff1000780c */ /* 0x000fc60003f44070 */
[----:B------:R-:W-:Y:S01]  /*1600*/  IMAD.X R15, RZ, RZ, R14, P1 ;  /* 0x000000ffff0f7224 */ /* 0x000fe200008e060e */
[----:B------:R-:W-:-:S04]  /*1610*/  ISETP.GT.AND.EX P0, PT, R8, -0x1, PT, P2 ;  /* 0xffffffff0800780c */ /* 0x000fc80003f04320 */
[----:B------:R-:W-:Y:S02]  /*1620*/  SEL R15, R8, R15, P0 ;  /* 0x0000000f080f7207 */ /* 0x000fe40000000000 */
[----:B------:R-:W-:Y:S02]  /*1630*/  SEL R16, R16, R13, P0 ;  /* 0x0000000d10107207 */ /* 0x000fe40000000000 */
[----:B------:R-:W-:-:S04]  /*1640*/  ISETP.NE.U32.AND P1, PT, R15, RZ, PT ;  /* 0x000000ff0f00720c */ /* 0x000fc80003f25070 */
[----:B------:R-:W-:Y:S01]  /*1650*/  SEL R13, R16, R15, !P1 ;  /* 0x0000000f100d7207 */ /* 0x000fe20004800000 */
[----:B------:R-:W-:-:S05]  /*1660*/  @!P0 IMAD.MOV R12, RZ, RZ, -R12 ;  /* 0x000000ffff0c8224 */ /* 0x000fca00078e0a0c */
[----:B------:R-:W0:Y:S02]  /*1670*/  FLO.U32 R13, R13 ;  /* 0x0000000d000d7300 */ /* 0x000e2400000e0000 */
[C---:B0-----:R-:W-:Y:S02]  /*1680*/  IADD3 R17, PT, PT, -R13.reuse, 0x1f, RZ ;  /* 0x0000001f0d117810 */ /* 0x041fe40007ffe1ff */
[----:B------:R-:W-:-:S03]  /*1690*/  IADD3 R14, PT, PT, -R13, 0x3f, RZ ;  /* 0x0000003f0d0e7810 */ /* 0x000fc60007ffe1ff */
[----:B------:R-:W-:Y:S01]  /*16a0*/  @P1 IMAD.MOV R14, RZ, RZ, R17 ;  /* 0x000000ffff0e1224 */ /* 0x000fe200078e0211 */
[----:B------:R-:W-:-:S04]  /*16b0*/  SEL R17, R10, R11, P0 ;  /* 0x0000000b0a117207 */ /* 0x000fc80000000000 */
[----:B------:R-:W-:-:S13]  /*16c0*/  ISETP.NE.AND P1, PT, R14, RZ, PT ;  /* 0x000000ff0e00720c */ /* 0x000fda0003f25270 */
[----:B------:R-:W-:Y:S05]  /*16d0*/  @!P1 BRA `(.L_x_22) ;  /* 0x0000000000289947 */ /* 0x000fea0003800000 */
[----:B------:R-:W-:Y:S02]  /*16e0*/  LOP3.LUT R11, R14, 0x3f, RZ, 0xc0, !PT ;  /* 0x0000003f0e0b7812 */ /* 0x000fe400078ec0ff */
[--C-:B------:R-:W-:Y:S02]  /*16f0*/  SHF.R.U64 R13, R12, 0x1, R17.reuse ;  /* 0x000000010c0d7819 */ /* 0x100fe40000001211 */
[----:B------:R-:W-:Y:S02]  /*1700*/  SHF.R.U32.HI R17, RZ, 0x1, R17 ;  /* 0x00000001ff117819 */ /* 0x000fe40000011611 */
[----:B------:R-:W-:Y:S02]  /*1710*/  LOP3.LUT R10, R14, 0x3f, RZ, 0xc, !PT ;  /* 0x0000003f0e0a7812 */ /* 0x000fe400078e0cff */
[CC--:B------:R-:W-:Y:S02]  /*1720*/  SHF.L.U64.HI R15, R16.reuse, R11.reuse, R15 ;  /* 0x0000000b100f7219 */ /* 0x0c0fe4000001020f */
[----:B------:R-:W-:-:S02]  /*1730*/  SHF.L.U32 R11, R16, R11, RZ ;  /* 0x0000000b100b7219 */ /* 0x000fc400000006ff */
[-CC-:B------:R-:W-:Y:S02]  /*1740*/  SHF.R.U64 R16, R13, R10.reuse, R17.reuse ;  /* 0x0000000a0d107219 */ /* 0x180fe40000001211 */
[----:B------:R-:W-:Y:S02]  /*1750*/  SHF.R.U32.HI R10, RZ, R10, R17 ;  /* 0x0000000aff0a7219 */ /* 0x000fe40000011611 */
[----:B------:R-:W-:Y:S02]  /*1760*/  LOP3.LUT R16, R11, R16, RZ, 0xfc, !PT ;  /* 0x000000100b107212 */ /* 0x000fe400078efcff */
[----:B------:R-:W-:-:S07]  /*1770*/  LOP3.LUT R15, R15, R10, RZ, 0xfc, !PT ;  /* 0x0000000a0f0f7212 */ /* 0x000fce00078efcff */
.L_x_22:
[----:B------:R-:W-:Y:S05]  /*1780*/  BSYNC.RECONVERGENT B2 ;  /* 0x0000000000027941 */ /* 0x000fea0003800200 */
.L_x_21:
[----:B------:R-:W-:-:S04]  /*1790*/  IMAD.WIDE.U32 R12, R16, 0x2168c235, RZ ;  /* 0x2168c235100c7825 */ /* 0x000fc800078e00ff */
[----:B------:R-:W-:Y:S01]  /*17a0*/  IMAD.MOV.U32 R10, RZ, RZ, R13 ;  /* 0x000000ffff0a7224 */ /* 0x000fe200078e000d */
[----:B------:R-:W-:Y:S01]  /*17b0*/  IADD3 RZ, P1, PT, R12, R12, RZ ;  /* 0x0000000c0cff7210 */ /* 0x000fe20007f3e0ff */
[----:B------:R-:W-:Y:S02]  /*17c0*/  IMAD.MOV.U32 R11, RZ, RZ, RZ ;  /* 0x000000ffff0b7224 */ /* 0x000fe400078e00ff */
[----:B------:R-:W-:-:S04]  /*17d0*/  IMAD.HI.U32 R13, R15, -0x36f0255e, RZ ;  /* 0xc90fdaa20f0d7827 */ /* 0x000fc800078e00ff */
[----:B------:R-:W-:-:S04]  /*17e0*/  IMAD.WIDE.U32 R10, R16, -0x36f0255e, R10 ;  /* 0xc90fdaa2100a7825 */ /* 0x000fc800078e000a */
[----:B------:R-:W-:-:S04]  /*17f0*/  IMAD.WIDE.U32 R10, P2, R15, 0x2168c235, R10 ;  /* 0x2168c2350f0a7825 */ /* 0x000fc8000784000a */
[----:B------:R-:W-:Y:S01]  /*1800*/  IMAD R15, R15, -0x36f0255e, RZ ;  /* 0xc90fdaa20f0f7824 */ /* 0x000fe200078e02ff */
[----:B------:R-:W-:Y:S01]  /*1810*/  IADD3.X RZ, P1, PT, R10, R10, RZ, P1, !PT ;  /* 0x0000000a0aff7210 */ /* 0x000fe20000f3e4ff */
[----:B------:R-:W-:-:S03]  /*1820*/  IMAD.X R12, RZ, RZ, R13, P2 ;  /* 0x000000ffff0c7224 */ /* 0x000fc600010e060d */
[----:B------:R-:W-:-:S04]  /*1830*/  IADD3 R11, P2, PT, R15, R11, RZ ;  /* 0x0000000b0f0b7210 */ /* 0x000fc80007f5e0ff */
[C---:B------:R-:W-:Y:S01]  /*1840*/  ISETP.GT.U32.AND P3, PT, R11.reuse, RZ, PT ;  /* 0x000000ff0b00720c */ /* 0x040fe20003f64070 */
[----:B------:R-:W-:Y:S01]  /*1850*/  IMAD.X R12, RZ, RZ, R12, P2 ;  /* 0x000000ffff0c7224 */ /* 0x000fe200010e060c */
[----:B------:R-:W-:-:S04]  /*1860*/  IADD3.X R10, P2, PT, R11, R11, RZ, P1, !PT ;  /* 0x0000000b0b0a7210 */ /* 0x000fc80000f5e4ff */
[C---:B------:R-:W-:Y:S01]  /*1870*/  ISETP.GT.AND.EX P1, PT, R12.reuse, RZ, PT, P3 ;  /* 0x000000ff0c00720c */ /* 0x040fe20003f24330 */
[----:B------:R-:W-:-:S03]  /*1880*/  IMAD.X R13, R12, 0x1, R12, P2 ;  /* 0x000000010c0d7824 */ /* 0x000fc600010e060c */
[----:B------:R-:W-:Y:S02]  /*1890*/  SEL R10, R10, R11, P1 ;  /* 0x0000000b0a0a7207 */ /* 0x000fe40000800000 */
[----:B------:R-:W-:Y:S02]  /*18a0*/  SEL R13, R13, R12, P1 ;  /* 0x0000000c0d0d7207 */ /* 0x000fe40000800000 */
[----:B------:R-:W-:Y:S02]  /*18b0*/  IADD3 R10, P2, PT, R10, 0x1, RZ ;  /* 0x000000010a0a7810 */ /* 0x000fe40007f5e0ff */
[----:B------:R-:W-:Y:S02]  /*18c0*/  SEL R15, RZ, 0xffffffff, !P1 ;  /* 0xffffffffff0f7807 */ /* 0x000fe40004800000 */
[----:B------:R-:W-:Y:S01]  /*18d0*/  LOP3.LUT P1, R11, R19, 0x80000000, RZ, 0xc0, !PT ;  /* 0x80000000130b7812 */ /* 0x000fe2000782c0ff */
[----:B------:R-:W-:Y:S02]  /*18e0*/  IMAD.X R13, RZ, RZ, R13, P2 ;  /* 0x000000ffff0d7224 */ /* 0x000fe400010e060d */
[----:B------:R-:W-:Y:S01]  /*18f0*/  IMAD.IADD R12, R15, 0x1, -R14 ;  /* 0x000000010f0c7824 */ /* 0x000fe200078e0a0e */
[----:B------:R-:W-:-:S02]  /*1900*/  SHF.R.U32.HI R15, RZ, 0x1e, R9 ;  /* 0x0000001eff0f7819 */ /* 0x000fc40000011609 */
[----:B------:R-:W-:Y:S01]  /*1910*/  SHF.R.U64 R10, R10, 0xa, R13 ;  /* 0x0000000a0a0a7819 */ /* 0x000fe2000000120d */
[----:B------:R-:W-:Y:S01]  /*1920*/  IMAD.SHL.U32 R12, R12, 0x100000, RZ ;  /* 0x001000000c0c7824 */ /* 0x000fe200078e00ff */
[----:B------:R-:W-:Y:S02]  /*1930*/  LEA.HI R8, R8, R15, RZ, 0x1 ;  /* 0x0000000f08087211 */ /* 0x000fe400078f08ff */
[----:B------:R-:W-:Y:S02]  /*1940*/  IADD3 R10, P2, PT, R10, 0x1, RZ ;  /* 0x000000010a0a7810 */ /* 0x000fe40007f5e0ff */
[----:B------:R-:W-:Y:S01]  /*1950*/  @!P0 LOP3.LUT R11, R11, 0x80000000, RZ, 0x3c, !PT ;  /* 0x800000000b0b8812 */ /* 0x000fe200078e3cff */
[----:B------:R-:W-:Y:S01]  /*1960*/  @P1 IMAD.MOV R8, RZ, RZ, -R8 ;  /* 0x000000ffff081224 */ /* 0x000fe200078e0a08 */
[----:B------:R-:W-:-:S04]  /*1970*/  LEA.HI.X R13, R13, RZ, RZ, 0x16, P2 ;  /* 0x000000ff0d0d7211 */ /* 0x000fc800010fb4ff */
[--C-:B------:R-:W-:Y:S02]  /*1980*/  SHF.R.U64 R10, R10, 0x1, R13.reuse ;  /* 0x000000010a0a7819 */ /* 0x100fe4000000120d */
[----:B------:R-:W-:Y:S02]  /*1990*/  SHF.R.U32.HI R9, RZ, 0x1, R13 ;  /* 0x00000001ff097819 */ /* 0x000fe4000001160d */
[----:B------:R-:W-:-:S04]  /*19a0*/  IADD3 R10, P2, P3, RZ, RZ, R10 ;  /* 0x000000ffff0a7210 */ /* 0x000fc80007b5e00a */
[----:B------:R-:W-:-:S04]  /*19b0*/  IADD3.X R12, PT, PT, R12, 0x3fe00000, R9, P2, P3 ;  /* 0x3fe000000c0c7810 */ /* 0x000fc800017e6409 */
[----:B------:R-:W-:-:S07]  /*19c0*/  LOP3.LUT R11, R12, R11, RZ, 0xfc, !PT ;  /* 0x0000000b0c0b7212 */ /* 0x000fce00078efcff */
.L_x_16:
[----:B------:R-:W-:Y:S02]  /*19d0*/  IMAD.MOV.U32 R12, RZ, RZ, R8 ;  /* 0x000000ffff0c7224 */ /* 0x000fe400078e0008 */
[----:B------:R-:W-:Y:S02]  /*19e0*/  IMAD.MOV.U32 R8, RZ, RZ, R24 ;  /* 0x000000ffff087224 */ /* 0x000fe400078e0018 */
[----:B------:R-:W-:-:S04]  /*19f0*/  IMAD.MOV.U32 R9, RZ, RZ, 0x0 ;  /* 0x00000000ff097424 */ /* 0x000fc800078e00ff */
[----:B------:R-:W-:Y:S05]  /*1a00*/  RET.REL.NODEC R8 `(_ZN3GPU6init_wEP7double2ii) ;  /* 0xffffffe4087c7950 */ /* 0x000fea0003c3ffff */
.L_x_23:
        /* <DEDUP_REMOVED lines=15> */
.L_x_33:


//--------------------- .text._ZN3GPU3revEP7double2Pii --------------------------
	.section	.text._ZN3GPU3revEP7double2Pii,"ax",@progbits
	.align	128
        .global         _ZN3GPU3revEP7double2Pii
        .type           _ZN3GPU3revEP7double2Pii,@function
        .size           _ZN3GPU3revEP7double2Pii,(.L_x_36 - _ZN3GPU3revEP7double2Pii)
        .other          _ZN3GPU3revEP7double2Pii,@"STO_CUDA_ENTRY STV_DEFAULT"
_ZN3GPU3revEP7double2Pii:
.text._ZN3GPU3revEP7double2Pii:
[----:B------:R-:W-:Y:S01]  /*0000*/  LDC R1, c[0x0][0x37c] ;  /* 0x0000df00ff017b82 */ /* 0x000fe20000000800 */
[----:B------:R-:W0:Y:S07]  /*0010*/  S2R R0, SR_TID.X ;  /* 0x0000000000007919 */ /* 0x000e2e0000002100 */
[----:B------:R-:W0:Y:S01]  /*0020*/  S2UR UR4, SR_CTAID.X ;  /* 0x00000000000479c3 */ /* 0x000e220000002500 */
[----:B------:R-:W1:Y:S07]  /*0030*/  LDCU UR5, c[0x0][0x390] ;  /* 0x00007200ff0577ac */ /* 0x000e6e0008000800 */
[----:B------:R-:W0:Y:S02]  /*0040*/  LDC R21, c[0x0][0x360] ;  /* 0x0000d800ff157b82 */ /* 0x000e240000000800 */
[----:B0-----:R-:W-:-:S05]  /*0050*/  IMAD R0, R21, UR4, R0 ;  /* 0x0000000415007c24 */ /* 0x001fca000f8e0200 */
[----:B-1----:R-:W-:-:S13]  /*0060*/  ISETP.GE.AND P0, PT, R0, UR5, PT ;  /* 0x0000000500007c0c */ /* 0x002fda000bf06270 */
[----:B------:R-:W-:Y:S05]  /*0070*/  @P0 EXIT ;  /* 0x000000000000094d */ /* 0x000fea0003800000 */
[----:B------:R-:W0:Y:S01]  /*0080*/  LDC.64 R2, c[0x0][0x388] ;  /* 0x0000e200ff027b82 */ /* 0x000e220000000a00 */
[----:B------:R-:W1:Y:S01]  /*0090*/  LDCU UR4, c[0x0][0x370] ;  /* 0x00006e00ff0477ac */ /* 0x000e620008000800 */
[----:B------:R-:W2:Y:S06]  /*00a0*/  LDCU.64 UR6, c[0x0][0x358] ;  /* 0x00006b00ff0677ac */ /* 0x000eac0008000a00 */
[----:B------:R-:W3:Y:S01]  /*00b0*/  LDC.64 R12, c[0x0][0x380] ;  /* 0x0000e000ff0c7b82 */ /* 0x000ee20000000a00 */
[----:B------:R-:W4:Y:S01]  /*00c0*/  LDCU UR5, c[0x0][0x390] ;  /* 0x00007200ff0577ac */ /* 0x000f220008000800 */
[----:B-1----:R-:W-:-:S07]  /*00d0*/  IMAD R21, R21, UR4, RZ ;  /* 0x0000000415157c24 */ /* 0x002fce000f8e02ff */
.L_x_26:
[----:B0-----:R-:W-:-:S05]  /*00e0*/  IMAD.WIDE R18, R0, 0x4, R2 ;  /* 0x0000000400127825 */ /* 0x001fca00078e0202 */
[----:B--2---:R-:W2:Y:S01]  /*00f0*/  LDG.E R9, desc[UR6][R18.64] ;  /* 0x0000000612097981 */ /* 0x004ea2000c1e1900 */
[----:B------:R-:W-:Y:S01]  /*0100*/  BSSY.RECONVERGENT B0, `(.L_x_24) ;  /* 0x000000b000007945 */ /* 0x000fe20003800200 */
[----:B--2---:R-:W-:-:S13]  /*0110*/  ISETP.GT.AND P0, PT, R9, R0, PT ;  /* 0x000000000900720c */ /* 0x004fda0003f04270 */
[----:B------:R-:W-:Y:S05]  /*0120*/  @!P0 BRA `(.L_x_25) ;  /* 0x0000000000208947 */ /* 0x000fea0003800000 */
[----:B---3--:R-:W-:-:S06]  /*0130*/  IMAD.WIDE R8, R9, 0x10, R12 ;  /* 0x0000001009087825 */ /* 0x008fcc00078e020c */
[----:B------:R-:W2:Y:S01]  /*0140*/  LDG.E.128 R8, desc[UR6][R8.64] ;  /* 0x0000000608087981 */ /* 0x000ea2000c1e1d00 */
[----:B------:R-:W-:-:S05]  /*0150*/  IMAD.WIDE R14, R0, 0x10, R12 ;  /* 0x00000010000e7825 */ /* 0x000fca00078e020c */
[----:B------:R-:W3:Y:S04]  /*0160*/  LDG.E.128 R4, desc[UR6][R14.64] ;  /* 0x000000060e047981 */ /* 0x000ee8000c1e1d00 */
[----:B--2---:R0:W-:Y:S04]  /*0170*/  STG.E.128 desc[UR6][R14.64], R8 ;  /* 0x000000080e007986 */ /* 0x0041e8000c101d06 */
[----:B------:R-:W2:Y:S02]  /*0180*/  LDG.E R17, desc[UR6][R18.64] ;  /* 0x0000000612117981 */ /* 0x000ea4000c1e1900 */
[----:B--2---:R-:W-:-:S05]  /*0190*/  IMAD.WIDE R16, R17, 0x10, R12 ;  /* 0x0000001011107825 */ /* 0x004fca00078e020c */
[----:B---3--:R0:W-:Y:S02]  /*01a0*/  STG.E.128 desc[UR6][R16.64], R4 ;  /* 0x0000000410007986 */ /* 0x0081e4000c101d06 */
.L_x_25:
[----:B----4-:R-:W-:Y:S05]  /*01b0*/  BSYNC.RECONVERGENT B0 ;  /* 0x0000000000007941 */ /* 0x010fea0003800200 */
.L_x_24:
[----:B------:R-:W-:-:S04]  /*01c0*/  IADD3 R0, PT, PT, R21, R0, RZ ;  /* 0x0000000015007210 */ /* 0x000fc80007ffe0ff */
[----:B------:R-:W-:-:S13]  /*01d0*/  ISETP.GE.AND P0, PT, R0, UR5, PT ;  /* 0x0000000500007c0c */ /* 0x000fda000bf06270 */
[----:B------:R-:W-:Y:S05]  /*01e0*/  @!P0 BRA `(.L_x_26) ;  /* 0xfffffffc00bc8947 */ /* 0x000fea000383ffff */
[----:B------:R-:W-:Y:S05]  /*01f0*/  EXIT ;  /* 0x000000000000794d */ /* 0x000fea0003800000 */
.L_x_27:
        /* <DEDUP_REMOVED lines=16> */
.L_x_36:


//--------------------- .text._ZN3GPU12copyToDoubleEPdP7double2i --------------------------
	.section	.text._ZN3GPU12copyToDoubleEPdP7double2i,"ax",@progbits
	.align	128
        .global         _ZN3GPU12copyToDoubleEPdP7double2i
        .type           _ZN3GPU12copyToDoubleEPdP7double2i,@function
        .size           _ZN3GPU12copyToDoubleEPdP7double2i,(.L_x_37 - _ZN3GPU12copyToDoubleEPdP7double2i)
        .other          _ZN3GPU12copyToDoubleEPdP7double2i,@"STO_CUDA_ENTRY STV_DEFAULT"
_ZN3GPU12copyToDoubleEPdP7double2i:
.text._ZN3GPU12copyToDoubleEPdP7double2i:
        /* <DEDUP_REMOVED lines=12> */
[----:B-1----:R-:W-:-:S07]  /*00c0*/  IMAD R11, R11, UR4, RZ ;  /* 0x000000040b0b7c24 */ /* 0x002fce000f8e02ff */
.L_x_28:
[----:B-1-3--:R-:W-:-:S06]  /*00d0*/  IMAD.WIDE R2, R0, 0x10, R6 ;  /* 0x0000001000027825 */ /* 0x00afcc00078e0206 */
[----:B--2---:R-:W2:Y:S01]  /*00e0*/  LDG.E.64 R2, desc[UR6][R2.64] ;  /* 0x0000000602027981 */ /* 0x004ea2000c1e1b00 */
[----:B0-----:R-:W-:Y:S01]  /*00f0*/  IMAD.WIDE R4, R0, 0x8, R8 ;  /* 0x0000000800047825 */ /* 0x001fe200078e0208 */
[----:B------:R-:W-:-:S04]  /*0100*/  IADD3 R0, PT, PT, R11, R0, RZ ;  /* 0x000000000b007210 */ /* 0x000fc80007ffe0ff */
[----:B------:R-:W-:Y:S01]  /*0110*/  ISETP.GE.AND P0, PT, R0, UR5, PT ;  /* 0x0000000500007c0c */ /* 0x000fe2000bf06270 */
[----:B--2---:R1:W-:-:S12]  /*0120*/  STG.E.64 desc[UR6][R4.64], R2 ;  /* 0x0000000204007986 */ /* 0x0043d8000c101b06 */
[----:B------:R-:W-:Y:S05]  /*0130*/  @!P0 BRA `(.L_x_28) ;  /* 0xfffffffc00e48947 */ /* 0x000fea000383ffff */
[----:B------:R-:W-:Y:S05]  /*0140*/  EXIT ;  /* 0x000000000000794d */ /* 0x000fea0003800000 */
.L_x_29:
        /* <DEDUP_REMOVED lines=11> */
.L_x_37:


//--------------------- .text._ZN3GPU10copyToRealEPdP7double2i --------------------------
	.section	.text._ZN3GPU10copyToRealEPdP7double2i,"ax",@progbits
	.align	128
        .global         _ZN3GPU10copyToRealEPdP7double2i
        .type           _ZN3GPU10copyToRealEPdP7double2i,@function
        .size           _ZN3GPU10copyToRealEPdP7double2i,(.L_x_38 - _ZN3GPU10copyToRealEPdP7double2i)
        .other          _ZN3GPU10copyToRealEPdP7double2i,@"STO_CUDA_ENTRY STV_DEFAULT"
_ZN3GPU10copyToRealEPdP7double2i:
.text._ZN3GPU10copyToRealEPdP7double2i:
        /* <DEDUP_REMOVED lines=13> */
.L_x_30:
[----:B0-----:R-:W-:-:S05]  /*00d0*/  IMAD.WIDE R2, R0, 0x8, R10 ;  /* 0x0000000800027825 */ /* 0x001fca00078e020a */
[----:B-12---:R-:W2:Y:S01]  /*00e0*/  LDG.E.64 R4, desc[UR6][R2.64] ;  /* 0x0000000602047981 */ /* 0x006ea2000c1e1b00 */
[----:B---3--:R-:W-:Y:S01]  /*00f0*/  IMAD.WIDE R8, R0, 0x10, R12 ;  /* 0x0000001000087825 */ /* 0x008fe200078e020c */
[----:B------:R-:W-:Y:S02]  /*0100*/  CS2R R6, SRZ ;  /* 0x0000000000067805 */ /* 0x000fe4000001ff00 */
[----:B------:R-:W-:-:S04]  /*0110*/  IADD3 R0, PT, PT, R15, R0, RZ ;  /* 0x000000000f007210 */ /* 0x000fc80007ffe0ff */
[----:B------:R-:W-:Y:S01]  /*0120*/  ISETP.GE.AND P0, PT, R0, UR5, PT ;  /* 0x0000000500007c0c */ /* 0x000fe2000bf06270 */
[----:B--2---:R1:W-:-:S12]  /*0130*/  STG.E.128 desc[UR6][R8.64], R4 ;  /* 0x0000000408007986 */ /* 0x0043d8000c101d06 */
[----:B------:R-:W-:Y:S05]  /*0140*/  @!P0 BRA `(.L_x_30) ;  /* 0xfffffffc00e08947 */ /* 0x000fea000383ffff */
[----:B------:R-:W-:Y:S05]  /*0150*/  EXIT ;  /* 0x000000000000794d */ /* 0x000fea0003800000 */
.L_x_31:
        /* <DEDUP_REMOVED lines=10> */
.L_x_38:


//--------------------- .nv.global.init           --------------------------
	.section	.nv.global.init,"aw",@progbits
	.align	16
.nv.global.init:
	.type		__cudart_sin_cos_coeffs,@object
	.size		__cudart_sin_cos_coeffs,(__cudart_i2opi_d - __cudart_sin_cos_coeffs)
__cudart_sin_cos_coeffs:
        /*0000*/ 	.byte	0x46, 0xd2, 0xb0, 0x2c, 0xf1, 0xe5, 0x5a, 0xbe, 0x92, 0xe3, 0xac, 0x69, 0xe3, 0x1d, 0xc7, 0x3e
        /*0010*/ 	.byte	0xa1, 0x62, 0xdb, 0x19, 0xa0, 0x01, 0x2a, 0xbf, 0x18, 0x08, 0x11, 0x11, 0x11, 0x11, 0x81, 0x3f
        /*0020*/ 	.byte	0x54, 0x55, 0x55, 0x55, 0x55, 0x55, 0xc5, 0xbf, 0x00, 0x00, 0x00, 0x00, 0x00, 0x00, 0x00, 0x00
        /*0030*/ 	.byte	0x00, 0x00, 0x00, 0x00, 0x00, 0x00, 0x00, 0x00, 0x64, 0x81, 0xfd, 0x20, 0x83, 0xff, 0xa8, 0xbd
        /*0040*/ 	.byte	0x28, 0x85, 0xef, 0xc1, 0xa7, 0xee, 0x21, 0x3e, 0xd9, 0xe6, 0x06, 0x8e, 0x4f, 0x7e, 0x92, 0xbe
        /*0050*/ 	.byte	0xe9, 0xbc, 0xdd, 0x19, 0xa0, 0x01, 0xfa, 0x3e, 0x47, 0x5d, 0xc1, 0x16, 0x6c, 0xc1, 0x56, 0xbf
        /*0060*/ 	.byte	0x51, 0x55, 0x55, 0x55, 0x55, 0x55, 0xa5, 0x3f, 0x00, 0x00, 0x00, 0x00, 0x00, 0x00, 0xe0, 0xbf
        /*0070*/ 	.byte	0x00, 0x00, 0x00, 0x00, 0x00, 0x00, 0xf0, 0x3f, 0x00, 0x00, 0x00, 0x00, 0x00, 0x00, 0x00, 0x00
	.type		__cudart_i2opi_d,@object
	.size		__cudart_i2opi_d,(.L_0 - __cudart_i2opi_d)
__cudart_i2opi_d:
        /* <DEDUP_REMOVED lines=9> */
.L_0:


//--------------------- .nv.shared.reserved.0     --------------------------
	.section	.nv.shared.reserved.0,"aw",@nobits
	.weak		__nv_reservedSMEM_offset_0_alias
	.size		__nv_reservedSMEM_offset_0_alias, 0, 64
	.other		__nv_reservedSMEM_offset_0_alias,@"STO_CUDA_RESERVED_SHARED STV_DEFAULT"
__nv_reservedSMEM_offset_0_alias:
	.zero		0
	.zero		64


//--------------------- .nv.constant0._ZN3GPU3fftEP7double2iiiS1_ --------------------------
	.section	.nv.constant0._ZN3GPU3fftEP7double2iiiS1_,"a",@progbits
	.sectionflags	@""
	.align	4
.nv.constant0._ZN3GPU3fftEP7double2iiiS1_:
	.zero		928


//--------------------- .nv.constant0._ZN3GPU6init_wEP7double2ii --------------------------
	.section	.nv.constant0._ZN3GPU6init_wEP7double2ii,"a",@progbits
	.sectionflags	@""
	.align	4
.nv.constant0._ZN3GPU6init_wEP7double2ii:
	.zero		912


//--------------------- .nv.constant0._ZN3GPU3revEP7double2Pii --------------------------
	.section	.nv.constant0._ZN3GPU3revEP7double2Pii,"a",@progbits
	.sectionflags	@""
	.align	4
.nv.constant0._ZN3GPU3revEP7double2Pii:
	.zero		916


//--------------------- .nv.constant0._ZN3GPU12copyToDoubleEPdP7double2i --------------------------
	.section	.nv.constant0._ZN3GPU12copyToDoubleEPdP7double2i,"a",@progbits
	.sectionflags	@""
	.align	4
.nv.constant0._ZN3GPU12copyToDoubleEPdP7double2i:
	.zero		916


//--------------------- .nv.constant0._ZN3GPU10copyToRealEPdP7double2i --------------------------
	.section	.nv.constant0._ZN3GPU10copyToRealEPdP7double2i,"a",@progbits
	.sectionflags	@""
	.align	4
.nv.constant0._ZN3GPU10copyToRealEPdP7double2i:
	.zero		916


//--------------------- SYMBOLS --------------------------

	.type		.nv.reservedSmem.offset0,@object
	.size		.nv.reservedSmem.offset0,0x4
